//
// Generated by NVIDIA NVVM Compiler
//
// Compiler Build ID: CL-36424714
// Cuda compilation tools, release 13.0, V13.0.88
// Based on NVVM 20.0.0
//

.version 9.0
.target sm_100
.address_size 64

	// .globl	_Z6CudaMMPfS_i
.extern .shared .align 16 .b8 a[];

.visible .entry _Z6CudaMMPfS_i(
	.param .u64 .ptr .align 1 _Z6CudaMMPfS_i_param_0,
	.param .u64 .ptr .align 1 _Z6CudaMMPfS_i_param_1,
	.param .u32 _Z6CudaMMPfS_i_param_2
)
{
	.reg .pred 	%p<12>;
	.reg .b32 	%r<89>;
	.reg .b32 	%f<67>;
	.reg .b64 	%rd<57>;

	ld.param.u64 	%rd4, [_Z6CudaMMPfS_i_param_0];
	ld.param.u64 	%rd5, [_Z6CudaMMPfS_i_param_1];
	ld.param.u32 	%r52, [_Z6CudaMMPfS_i_param_2];
	mov.u32 	%r53, %ctaid.x;
	mov.u32 	%r54, %ntid.x;
	mov.u32 	%r55, %tid.x;
	mad.lo.s32 	%r56, %r53, %r54, %r55;
	mul.lo.s32 	%r57, %r52, %r56;
	mul.lo.s32 	%r1, %r57, %r52;
	setp.gt.u32 	%p1, %r1, 31457279;
	@%p1 bra 	$L__BB0_17;
	cvta.to.global.u64 	%rd1, %rd4;
	setp.lt.s32 	%p2, %r52, 1;
	@%p2 bra 	$L__BB0_17;
	mul.wide.u32 	%rd6, %r1, 4;
	add.s64 	%rd2, %rd1, %rd6;
	add.s32 	%r2, %r52, -1;
	and.b32  	%r3, %r52, 7;
	and.b32  	%r4, %r52, 3;
	and.b32  	%r5, %r52, 2147483640;
	and.b32  	%r6, %r52, 1;
	neg.s32 	%r7, %r5;
	shl.b32 	%r8, %r52, 3;
	shl.b32 	%r9, %r52, 1;
	mul.lo.s32 	%r10, %r52, 3;
	shl.b32 	%r11, %r52, 2;
	mul.lo.s32 	%r12, %r52, 5;
	mul.lo.s32 	%r13, %r52, 6;
	mul.lo.s32 	%r14, %r52, 7;
	cvta.to.global.u64 	%rd3, %rd5;
	mov.b32 	%r74, 0;
$L__BB0_3:
	mul.lo.s32 	%r16, %r74, %r52;
	mov.b32 	%r75, 0;
	cvt.u64.u32 	%rd44, %r16;
$L__BB0_4:
	setp.lt.u32 	%p3, %r2, 7;
	mov.f32 	%f66, 0f00000000;
	mov.b32 	%r87, 0;
	@%p3 bra 	$L__BB0_7;
	add.s32 	%r84, %r52, %r75;
	add.s32 	%r83, %r9, %r75;
	add.s32 	%r82, %r10, %r75;
	add.s32 	%r81, %r11, %r75;
	add.s32 	%r80, %r12, %r75;
	add.s32 	%r79, %r13, %r75;
	add.s32 	%r78, %r14, %r75;
	mov.f32 	%f66, 0f00000000;
	mov.u32 	%r76, %r16;
	mov.u32 	%r77, %r75;
	mov.u32 	%r85, %r7;
$L__BB0_6:
	.pragma "nounroll";
	mul.wide.u32 	%rd7, %r76, 4;
	add.s64 	%rd8, %rd2, %rd7;
	ld.global.f32 	%f16, [%rd8];
	mul.wide.u32 	%rd9, %r77, 4;
	add.s64 	%rd10, %rd2, %rd9;
	ld.global.f32 	%f17, [%rd10];
	fma.rn.f32 	%f18, %f16, %f17, %f66;
	ld.global.f32 	%f19, [%rd8+4];
	mul.wide.u32 	%rd11, %r84, 4;
	add.s64 	%rd12, %rd2, %rd11;
	ld.global.f32 	%f20, [%rd12];
	fma.rn.f32 	%f21, %f19, %f20, %f18;
	ld.global.f32 	%f22, [%rd8+8];
	mul.wide.u32 	%rd13, %r83, 4;
	add.s64 	%rd14, %rd2, %rd13;
	ld.global.f32 	%f23, [%rd14];
	fma.rn.f32 	%f24, %f22, %f23, %f21;
	ld.global.f32 	%f25, [%rd8+12];
	mul.wide.u32 	%rd15, %r82, 4;
	add.s64 	%rd16, %rd2, %rd15;
	ld.global.f32 	%f26, [%rd16];
	fma.rn.f32 	%f27, %f25, %f26, %f24;
	ld.global.f32 	%f28, [%rd8+16];
	mul.wide.u32 	%rd17, %r81, 4;
	add.s64 	%rd18, %rd2, %rd17;
	ld.global.f32 	%f29, [%rd18];
	fma.rn.f32 	%f30, %f28, %f29, %f27;
	ld.global.f32 	%f31, [%rd8+20];
	mul.wide.u32 	%rd19, %r80, 4;
	add.s64 	%rd20, %rd2, %rd19;
	ld.global.f32 	%f32, [%rd20];
	fma.rn.f32 	%f33, %f31, %f32, %f30;
	ld.global.f32 	%f34, [%rd8+24];
	mul.wide.u32 	%rd21, %r79, 4;
	add.s64 	%rd22, %rd2, %rd21;
	ld.global.f32 	%f35, [%rd22];
	fma.rn.f32 	%f36, %f34, %f35, %f33;
	ld.global.f32 	%f37, [%rd8+28];
	mul.wide.u32 	%rd23, %r78, 4;
	add.s64 	%rd24, %rd2, %rd23;
	ld.global.f32 	%f38, [%rd24];
	fma.rn.f32 	%f66, %f37, %f38, %f36;
	add.s32 	%r85, %r85, 8;
	add.s32 	%r84, %r84, %r8;
	add.s32 	%r83, %r83, %r8;
	add.s32 	%r82, %r82, %r8;
	add.s32 	%r81, %r81, %r8;
	add.s32 	%r80, %r80, %r8;
	add.s32 	%r79, %r79, %r8;
	add.s32 	%r78, %r78, %r8;
	add.s32 	%r77, %r77, %r8;
	add.s32 	%r76, %r76, 8;
	setp.ne.s32 	%p4, %r85, 0;
	mov.u32 	%r87, %r5;
	@%p4 bra 	$L__BB0_6;
$L__BB0_7:
	setp.eq.s32 	%p5, %r3, 0;
	@%p5 bra 	$L__BB0_15;
	add.s32 	%r61, %r3, -1;
	setp.lt.u32 	%p6, %r61, 3;
	@%p6 bra 	$L__BB0_10;
	add.s32 	%r62, %r87, %r16;
	mul.wide.u32 	%rd25, %r62, 4;
	add.s64 	%rd26, %rd2, %rd25;
	ld.global.f32 	%f40, [%rd26];
	mad.lo.s32 	%r63, %r87, %r52, %r75;
	mul.wide.u32 	%rd27, %r63, 4;
	add.s64 	%rd28, %rd2, %rd27;
	ld.global.f32 	%f41, [%rd28];
	fma.rn.f32 	%f42, %f40, %f41, %f66;
	cvt.u64.u32 	%rd30, %r87;
	add.s64 	%rd31, %rd30, %rd44;
	shl.b64 	%rd32, %rd31, 2;
	add.s64 	%rd33, %rd2, %rd32;
	ld.global.f32 	%f43, [%rd33+4];
	add.s32 	%r64, %r63, %r52;
	mul.wide.u32 	%rd34, %r64, 4;
	add.s64 	%rd35, %rd2, %rd34;
	ld.global.f32 	%f44, [%rd35];
	fma.rn.f32 	%f45, %f43, %f44, %f42;
	ld.global.f32 	%f46, [%rd33+8];
	add.s32 	%r65, %r64, %r52;
	mul.wide.u32 	%rd36, %r65, 4;
	add.s64 	%rd37, %rd2, %rd36;
	ld.global.f32 	%f47, [%rd37];
	fma.rn.f32 	%f48, %f46, %f47, %f45;
	ld.global.f32 	%f49, [%rd33+12];
	add.s32 	%r66, %r65, %r52;
	mul.wide.u32 	%rd38, %r66, 4;
	add.s64 	%rd39, %rd2, %rd38;
	ld.global.f32 	%f50, [%rd39];
	fma.rn.f32 	%f66, %f49, %f50, %f48;
	add.s32 	%r87, %r87, 4;
$L__BB0_10:
	setp.eq.s32 	%p7, %r4, 0;
	@%p7 bra 	$L__BB0_15;
	setp.eq.s32 	%p8, %r4, 1;
	@%p8 bra 	$L__BB0_13;
	add.s32 	%r67, %r87, %r16;
	mul.wide.u32 	%rd40, %r67, 4;
	add.s64 	%rd41, %rd2, %rd40;
	ld.global.f32 	%f52, [%rd41];
	mad.lo.s32 	%r68, %r87, %r52, %r75;
	mul.wide.u32 	%rd42, %r68, 4;
	add.s64 	%rd43, %rd2, %rd42;
	ld.global.f32 	%f53, [%rd43];
	fma.rn.f32 	%f54, %f52, %f53, %f66;
	cvt.u64.u32 	%rd45, %r87;
	add.s64 	%rd46, %rd45, %rd44;
	shl.b64 	%rd47, %rd46, 2;
	add.s64 	%rd48, %rd2, %rd47;
	ld.global.f32 	%f55, [%rd48+4];
	add.s32 	%r69, %r68, %r52;
	mul.wide.u32 	%rd49, %r69, 4;
	add.s64 	%rd50, %rd2, %rd49;
	ld.global.f32 	%f56, [%rd50];
	fma.rn.f32 	%f66, %f55, %f56, %f54;
	add.s32 	%r87, %r87, 2;
$L__BB0_13:
	setp.eq.s32 	%p9, %r6, 0;
	@%p9 bra 	$L__BB0_15;
	add.s32 	%r70, %r87, %r16;
	mul.wide.u32 	%rd51, %r70, 4;
	add.s64 	%rd52, %rd2, %rd51;
	ld.global.f32 	%f57, [%rd52];
	mad.lo.s32 	%r71, %r87, %r52, %r75;
	mul.wide.u32 	%rd53, %r71, 4;
	add.s64 	%rd54, %rd2, %rd53;
	ld.global.f32 	%f58, [%rd54];
	fma.rn.f32 	%f66, %f57, %f58, %f66;
$L__BB0_15:
	add.s32 	%r72, %r16, %r1;
	add.s32 	%r73, %r75, %r72;
	mul.wide.u32 	%rd55, %r73, 4;
	add.s64 	%rd56, %rd3, %rd55;
	st.global.f32 	[%rd56], %f66;
	add.s32 	%r75, %r75, 1;
	setp.ne.s32 	%p10, %r75, %r52;
	@%p10 bra 	$L__BB0_4;
	add.s32 	%r74, %r74, 1;
	setp.ne.s32 	%p11, %r74, %r52;
	@%p11 bra 	$L__BB0_3;
$L__BB0_17:
	ret;

}
	// .globl	_Z7matMultPfS_i
.visible .entry _Z7matMultPfS_i(
	.param .u64 .ptr .align 1 _Z7matMultPfS_i_param_0,
	.param .u64 .ptr .align 1 _Z7matMultPfS_i_param_1,
	.param .u32 _Z7matMultPfS_i_param_2
)
{
	.reg .pred 	%p<17>;
	.reg .b32 	%r<143>;
	.reg .b32 	%f<72>;
	.reg .b64 	%rd<17>;

	ld.param.u64 	%rd4, [_Z7matMultPfS_i_param_0];
	ld.param.u64 	%rd3, [_Z7matMultPfS_i_param_1];
	ld.param.u32 	%r45, [_Z7matMultPfS_i_param_2];
	cvta.to.global.u64 	%rd1, %rd4;
	mov.u32 	%r46, %ctaid.x;
	mov.u32 	%r1, %ntid.x;
	mul.lo.s32 	%r2, %r46, %r1;
	mov.u32 	%r3, %tid.x;
	add.s32 	%r47, %r2, %r3;
	mul.lo.s32 	%r4, %r45, %r45;
	mul.lo.s32 	%r5, %r4, %r47;
	setp.gt.u32 	%p1, %r5, 31457279;
	@%p1 bra 	$L__BB1_23;
	setp.eq.s32 	%p2, %r45, 0;
	@%p2 bra 	$L__BB1_7;
	mul.lo.s32 	%r6, %r4, %r2;
	add.s32 	%r7, %r4, 1;
	max.u32 	%r8, %r4, 1;
	setp.lt.u32 	%p3, %r4, 4;
	mov.b32 	%r134, 0;
	@%p3 bra 	$L__BB1_5;
	and.b32  	%r134, %r8, 2147483644;
	mov.b32 	%r133, 0;
$L__BB1_4:
	mad.lo.s32 	%r50, %r133, %r1, %r3;
	add.s32 	%r51, %r50, %r6;
	mul.wide.u32 	%rd5, %r51, 4;
	add.s64 	%rd6, %rd1, %rd5;
	ld.global.f32 	%f13, [%rd6];
	div.s32 	%r52, %r50, %r4;
	mul.lo.s32 	%r53, %r52, %r4;
	sub.s32 	%r54, %r50, %r53;
	mad.lo.s32 	%r55, %r52, %r7, %r54;
	shl.b32 	%r56, %r55, 2;
	mov.u32 	%r57, a;
	add.s32 	%r58, %r57, %r56;
	st.shared.f32 	[%r58], %f13;
	add.s32 	%r59, %r50, %r1;
	add.s32 	%r60, %r51, %r1;
	mul.wide.u32 	%rd7, %r60, 4;
	add.s64 	%rd8, %rd1, %rd7;
	ld.global.f32 	%f14, [%rd8];
	div.s32 	%r61, %r59, %r4;
	mul.lo.s32 	%r62, %r61, %r4;
	sub.s32 	%r63, %r59, %r62;
	mad.lo.s32 	%r64, %r61, %r7, %r63;
	shl.b32 	%r65, %r64, 2;
	add.s32 	%r66, %r57, %r65;
	st.shared.f32 	[%r66], %f14;
	add.s32 	%r67, %r59, %r1;
	add.s32 	%r68, %r60, %r1;
	mul.wide.u32 	%rd9, %r68, 4;
	add.s64 	%rd10, %rd1, %rd9;
	ld.global.f32 	%f15, [%rd10];
	div.s32 	%r69, %r67, %r4;
	mul.lo.s32 	%r70, %r69, %r4;
	sub.s32 	%r71, %r67, %r70;
	mad.lo.s32 	%r72, %r69, %r7, %r71;
	shl.b32 	%r73, %r72, 2;
	add.s32 	%r74, %r57, %r73;
	st.shared.f32 	[%r74], %f15;
	add.s32 	%r75, %r67, %r1;
	add.s32 	%r76, %r68, %r1;
	mul.wide.u32 	%rd11, %r76, 4;
	add.s64 	%rd12, %rd1, %rd11;
	ld.global.f32 	%f16, [%rd12];
	div.s32 	%r77, %r75, %r4;
	mul.lo.s32 	%r78, %r77, %r4;
	sub.s32 	%r79, %r75, %r78;
	mad.lo.s32 	%r80, %r77, %r7, %r79;
	shl.b32 	%r81, %r80, 2;
	add.s32 	%r82, %r57, %r81;
	st.shared.f32 	[%r82], %f16;
	add.s32 	%r133, %r133, 4;
	setp.ne.s32 	%p4, %r133, %r134;
	@%p4 bra 	$L__BB1_4;
$L__BB1_5:
	and.b32  	%r83, %r8, 1;
	setp.eq.b32 	%p5, %r83, 1;
	not.pred 	%p6, %p5;
	@%p6 bra 	$L__BB1_7;
	mad.lo.s32 	%r84, %r134, %r1, %r3;
	add.s32 	%r85, %r84, %r6;
	mul.wide.u32 	%rd13, %r85, 4;
	add.s64 	%rd14, %rd1, %rd13;
	ld.global.f32 	%f17, [%rd14];
	div.s32 	%r86, %r84, %r4;
	mul.lo.s32 	%r87, %r86, %r4;
	sub.s32 	%r88, %r84, %r87;
	mad.lo.s32 	%r89, %r86, %r7, %r88;
	shl.b32 	%r90, %r89, 2;
	mov.u32 	%r91, a;
	add.s32 	%r92, %r91, %r90;
	st.shared.f32 	[%r92], %f17;
$L__BB1_7:
	bar.sync 	0;
	setp.lt.s32 	%p7, %r45, 1;
	@%p7 bra 	$L__BB1_23;
	mad.lo.s32 	%r13, %r3, %r4, %r3;
	add.s32 	%r14, %r45, -1;
	and.b32  	%r15, %r45, 7;
	add.s32 	%r16, %r15, -1;
	and.b32  	%r17, %r45, 3;
	and.b32  	%r18, %r45, 2147483640;
	and.b32  	%r19, %r45, 1;
	neg.s32 	%r20, %r18;
	shl.b32 	%r94, %r13, 2;
	mov.u32 	%r95, a;
	add.s32 	%r21, %r95, %r94;
	shl.b32 	%r22, %r45, 5;
	add.s32 	%r23, %r21, 16;
	shl.b32 	%r24, %r45, 2;
	cvta.to.global.u64 	%rd2, %rd3;
	mov.b32 	%r135, 0;
$L__BB1_9:
	mul.lo.s32 	%r97, %r135, %r45;
	add.s32 	%r26, %r97, %r5;
	add.s32 	%r27, %r97, %r13;
	mad.lo.s32 	%r28, %r24, %r135, %r23;
	mov.b32 	%r136, 0;
$L__BB1_10:
	setp.lt.u32 	%p8, %r14, 7;
	add.s32 	%r30, %r136, %r13;
	mov.f32 	%f71, 0f00000000;
	mov.b32 	%r141, 0;
	@%p8 bra 	$L__BB1_13;
	shl.b32 	%r99, %r136, 2;
	add.s32 	%r138, %r21, %r99;
	mov.f32 	%f71, 0f00000000;
	mov.u32 	%r137, %r28;
	mov.u32 	%r139, %r20;
$L__BB1_12:
	.pragma "nounroll";
	ld.shared.f32 	%f21, [%r137+-16];
	ld.shared.f32 	%f22, [%r138];
	fma.rn.f32 	%f23, %f21, %f22, %f71;
	ld.shared.f32 	%f24, [%r137+-12];
	add.s32 	%r100, %r138, %r24;
	ld.shared.f32 	%f25, [%r100];
	fma.rn.f32 	%f26, %f24, %f25, %f23;
	ld.shared.f32 	%f27, [%r137+-8];
	add.s32 	%r101, %r100, %r24;
	ld.shared.f32 	%f28, [%r101];
	fma.rn.f32 	%f29, %f27, %f28, %f26;
	ld.shared.f32 	%f30, [%r137+-4];
	add.s32 	%r102, %r101, %r24;
	ld.shared.f32 	%f31, [%r102];
	fma.rn.f32 	%f32, %f30, %f31, %f29;
	ld.shared.f32 	%f33, [%r137];
	add.s32 	%r103, %r102, %r24;
	ld.shared.f32 	%f34, [%r103];
	fma.rn.f32 	%f35, %f33, %f34, %f32;
	ld.shared.f32 	%f36, [%r137+4];
	add.s32 	%r104, %r103, %r24;
	ld.shared.f32 	%f37, [%r104];
	fma.rn.f32 	%f38, %f36, %f37, %f35;
	ld.shared.f32 	%f39, [%r137+8];
	add.s32 	%r105, %r104, %r24;
	ld.shared.f32 	%f40, [%r105];
	fma.rn.f32 	%f41, %f39, %f40, %f38;
	ld.shared.f32 	%f42, [%r137+12];
	add.s32 	%r106, %r105, %r24;
	ld.shared.f32 	%f43, [%r106];
	fma.rn.f32 	%f71, %f42, %f43, %f41;
	add.s32 	%r139, %r139, 8;
	add.s32 	%r138, %r138, %r22;
	add.s32 	%r137, %r137, 32;
	setp.ne.s32 	%p9, %r139, 0;
	mov.u32 	%r141, %r18;
	@%p9 bra 	$L__BB1_12;
$L__BB1_13:
	setp.eq.s32 	%p10, %r15, 0;
	@%p10 bra 	$L__BB1_21;
	setp.lt.u32 	%p11, %r16, 3;
	@%p11 bra 	$L__BB1_16;
	add.s32 	%r107, %r27, %r141;
	shl.b32 	%r108, %r107, 2;
	add.s32 	%r110, %r95, %r108;
	ld.shared.f32 	%f45, [%r110];
	mad.lo.s32 	%r111, %r141, %r45, %r30;
	shl.b32 	%r112, %r111, 2;
	add.s32 	%r113, %r95, %r112;
	ld.shared.f32 	%f46, [%r113];
	fma.rn.f32 	%f47, %f45, %f46, %f71;
	ld.shared.f32 	%f48, [%r110+4];
	add.s32 	%r114, %r113, %r24;
	ld.shared.f32 	%f49, [%r114];
	fma.rn.f32 	%f50, %f48, %f49, %f47;
	ld.shared.f32 	%f51, [%r110+8];
	add.s32 	%r115, %r114, %r24;
	ld.shared.f32 	%f52, [%r115];
	fma.rn.f32 	%f53, %f51, %f52, %f50;
	ld.shared.f32 	%f54, [%r110+12];
	add.s32 	%r116, %r115, %r24;
	ld.shared.f32 	%f55, [%r116];
	fma.rn.f32 	%f71, %f54, %f55, %f53;
	add.s32 	%r141, %r141, 4;
$L__BB1_16:
	setp.eq.s32 	%p12, %r17, 0;
	@%p12 bra 	$L__BB1_21;
	setp.eq.s32 	%p13, %r17, 1;
	@%p13 bra 	$L__BB1_19;
	add.s32 	%r117, %r27, %r141;
	shl.b32 	%r118, %r117, 2;
	add.s32 	%r120, %r95, %r118;
	ld.shared.f32 	%f57, [%r120];
	mad.lo.s32 	%r121, %r141, %r45, %r30;
	shl.b32 	%r122, %r121, 2;
	add.s32 	%r123, %r95, %r122;
	ld.shared.f32 	%f58, [%r123];
	fma.rn.f32 	%f59, %f57, %f58, %f71;
	ld.shared.f32 	%f60, [%r120+4];
	add.s32 	%r124, %r123, %r24;
	ld.shared.f32 	%f61, [%r124];
	fma.rn.f32 	%f71, %f60, %f61, %f59;
	add.s32 	%r141, %r141, 2;
$L__BB1_19:
	setp.eq.s32 	%p14, %r19, 0;
	@%p14 bra 	$L__BB1_21;
	add.s32 	%r125, %r27, %r141;
	shl.b32 	%r126, %r125, 2;
	add.s32 	%r128, %r95, %r126;
	ld.shared.f32 	%f62, [%r128];
	mad.lo.s32 	%r129, %r141, %r45, %r30;
	shl.b32 	%r130, %r129, 2;
	add.s32 	%r131, %r95, %r130;
	ld.shared.f32 	%f63, [%r131];
	fma.rn.f32 	%f71, %f62, %f63, %f71;
$L__BB1_21:
	add.s32 	%r132, %r26, %r136;
	mul.wide.u32 	%rd15, %r132, 4;
	add.s64 	%rd16, %rd2, %rd15;
	st.global.f32 	[%rd16], %f71;
	add.s32 	%r136, %r136, 1;
	setp.ne.s32 	%p15, %r136, %r45;
	@%p15 bra 	$L__BB1_10;
	add.s32 	%r135, %r135, 1;
	setp.ne.s32 	%p16, %r135, %r45;
	@%p16 bra 	$L__BB1_9;
$L__BB1_23:
	ret;

}


// ===== COMPILED SASS (sm_100) =====

	.target	sm_100

	.elftype	@"ET_EXEC"


//--------------------- .note.nv.tkinfo           --------------------------
	.section	.note.nv.tkinfo,"",@"SHT_NOTE"
	.sectionflags	@"SHF_NOTE_NV_TKINFO"
	.tkinfo
        /*0018*/ 	.word	0x00000002
        /*0030*/ 	.string	""
        /*0030*/ 	.string	"ptxas"
        /*0030*/ 	.string	"Cuda compilation tools, release 13.0, V13.0.88"
        /*0030*/ 	.string	"Build cuda_13.0.r13.0/compiler.36424714_0"
        /*0030*/ 	.string	"-arch sm_100 -m 64 "



//--------------------- .note.nv.cuinfo           --------------------------
	.section	.note.nv.cuinfo,"",@"SHT_NOTE"
	.sectionflags	@"SHF_NOTE_NV_CUINFO"
        /*0018*/ 	.short	0x0002
        /*001a*/ 	.short	0x0064
        /*001c*/ 	.short	0x0082
	.zero		2


//--------------------- .nv.info                  --------------------------
	.section	.nv.info,"",@"SHT_CUDA_INFO"
	.align	4


	//----- nvinfo : EIATTR_REGCOUNT
	.align		4
        /*0000*/ 	.byte	0x04, 0x2f
        /*0002*/ 	.short	(.L_1 - .L_0)
	.align		4
.L_0:
        /*0004*/ 	.word	index@(_Z6CudaMMPfS_i)
        /*0008*/ 	.word	0x00000020


	//----- nvinfo : EIATTR_FRAME_SIZE
	.align		4
.L_1:
        /*000c*/ 	.byte	0x04, 0x11
        /*000e*/ 	.short	(.L_3 - .L_2)
	.align		4
.L_2:
        /*0010*/ 	.word	index@(_Z6CudaMMPfS_i)
        /*0014*/ 	.word	0x00000000


	//----- nvinfo : EIATTR_REGCOUNT
	.align		4
.L_3:
        /*0018*/ 	.byte	0x04, 0x2f
        /*001a*/ 	.short	(.L_5 - .L_4)
	.align		4
.L_4:
        /*001c*/ 	.word	index@(_Z7matMultPfS_i)
        /*0020*/ 	.word	0x00000020


	//----- nvinfo : EIATTR_FRAME_SIZE
	.align		4
.L_5:
        /*0024*/ 	.byte	0x04, 0x11
        /*0026*/ 	.short	(.L_7 - .L_6)
	.align		4
.L_6:
        /*0028*/ 	.word	index@(_Z7matMultPfS_i)
        /*002c*/ 	.word	0x00000000


	//----- nvinfo : EIATTR_MIN_STACK_SIZE
	.align		4
.L_7:
        /*0030*/ 	.byte	0x04, 0x12
        /*0032*/ 	.short	(.L_9 - .L_8)
	.align		4
.L_8:
        /*0034*/ 	.word	index@(_Z7matMultPfS_i)
        /*0038*/ 	.word	0x00000000


	//----- nvinfo : EIATTR_MIN_STACK_SIZE
	.align		4
.L_9:
        /*003c*/ 	.byte	0x04, 0x12
        /*003e*/ 	.short	(.L_11 - .L_10)
	.align		4
.L_10:
        /*0040*/ 	.word	index@(_Z6CudaMMPfS_i)
        /*0044*/ 	.word	0x00000000
.L_11:


//--------------------- .nv.compat                --------------------------
	.section	.nv.compat,"",@"SHT_CUDA_COMPAT_INFO"
	.align	4
        /*0000*/ 	.byte	0x02, 0x09, 0x00, 0x00, 0x02, 0x02, 0x01, 0x00, 0x02, 0x05, 0x05, 0x00, 0x03, 0x07, 0x01, 0x01
        /*0010*/ 	.byte	0x02, 0x03, 0x00, 0x00, 0x02, 0x06, 0x01, 0x00, 0x04, 0x0b, 0x08, 0x00, 0x09, 0x00, 0x00, 0x00
        /*0020*/ 	.byte	0x00, 0x00, 0x00, 0x00


//--------------------- .nv.info._Z7matMultPfS_i  --------------------------
	.section	.nv.info._Z7matMultPfS_i,"",@"SHT_CUDA_INFO"
	.sectionflags	@""
	.align	4


	//----- nvinfo : EIATTR_CUDA_API_VERSION
	.align		4
        /*0000*/ 	.byte	0x04, 0x37
        /*0002*/ 	.short	(.L_13 - .L_12)
.L_12:
        /*0004*/ 	.word	0x00000082


	//----- nvinfo : EIATTR_KPARAM_INFO
	.align		4
.L_13:
        /*0008*/ 	.byte	0x04, 0x17
        /*000a*/ 	.short	(.L_15 - .L_14)
.L_14:
        /*000c*/ 	.word	0x00000000
        /*0010*/ 	.short	0x0002
        /*0012*/ 	.short	0x0010
        /*0014*/ 	.byte	0x00, 0xf0, 0x11, 0x00


	//----- nvinfo : EIATTR_KPARAM_INFO
	.align		4
.L_15:
        /*0018*/ 	.byte	0x04, 0x17
        /*001a*/ 	.short	(.L_17 - .L_16)
.L_16:
        /*001c*/ 	.word	0x00000000
        /*0020*/ 	.short	0x0001
        /*0022*/ 	.short	0x0008
        /*0024*/ 	.byte	0x00, 0xf5, 0x21, 0x00


	//----- nvinfo : EIATTR_KPARAM_INFO
	.align		4
.L_17:
        /*0028*/ 	.byte	0x04, 0x17
        /*002a*/ 	.short	(.L_19 - .L_18)
.L_18:
        /*002c*/ 	.word	0x00000000
        /*0030*/ 	.short	0x0000
        /*0032*/ 	.short	0x0000
        /*0034*/ 	.byte	0x00, 0xf5, 0x21, 0x00


	//----- nvinfo : EIATTR_SPARSE_MMA_MASK
	.align		4
.L_19:
        /*0038*/ 	.byte	0x03, 0x50
        /*003a*/ 	.short	0x0000


	//----- nvinfo : EIATTR_MAXREG_COUNT
	.align		4
        /*003c*/ 	.byte	0x03, 0x1b
        /*003e*/ 	.short	0x00ff


	//----- nvinfo : EIATTR_NUM_BARRIERS
	.align		4
        /*0040*/ 	.byte	0x02, 0x4c
        /*0042*/ 	.byte	0x01
	.zero		1


	//----- nvinfo : EIATTR_MERCURY_ISA_VERSION
	.align		4
        /*0044*/ 	.byte	0x03, 0x5f
        /*0046*/ 	.short	0x0101


	//----- nvinfo : EIATTR_VRC_CTA_INIT_COUNT
	.align		4
        /*0048*/ 	.byte	0x02, 0x4a
	.zero		1
	.zero		1


	//----- nvinfo : EIATTR_EXIT_INSTR_OFFSETS
	.align		4
        /*004c*/ 	.byte	0x04, 0x1c
        /*004e*/ 	.short	(.L_21 - .L_20)


	//   ....[0]....
.L_20:
        /*0050*/ 	.word	0x000000a0


	//   ....[1]....
        /*0054*/ 	.word	0x00000b60


	//   ....[2]....
        /*0058*/ 	.word	0x00001350


	//----- nvinfo : EIATTR_CBANK_PARAM_SIZE
	.align		4
.L_21:
        /*005c*/ 	.byte	0x03, 0x19
        /*005e*/ 	.short	0x0014


	//----- nvinfo : EIATTR_PARAM_CBANK
	.align		4
        /*0060*/ 	.byte	0x04, 0x0a
        /*0062*/ 	.short	(.L_23 - .L_22)
	.align		4
.L_22:
        /*0064*/ 	.word	index@(.nv.constant0._Z7matMultPfS_i)
        /*0068*/ 	.short	0x0380
        /*006a*/ 	.short	0x0014


	//----- nvinfo : EIATTR_SW_WAR
	.align		4
.L_23:
        /*006c*/ 	.byte	0x04, 0x36
        /*006e*/ 	.short	(.L_25 - .L_24)
.L_24:
        /*0070*/ 	.word	0x00000008
.L_25:


//--------------------- .nv.info._Z6CudaMMPfS_i   --------------------------
	.section	.nv.info._Z6CudaMMPfS_i,"",@"SHT_CUDA_INFO"
	.sectionflags	@""
	.align	4


	//----- nvinfo : EIATTR_CUDA_API_VERSION
	.align		4
        /*0000*/ 	.byte	0x04, 0x37
        /*0002*/ 	.short	(.L_27 - .L_26)
.L_26:
        /*0004*/ 	.word	0x00000082


	//----- nvinfo : EIATTR_KPARAM_INFO
	.align		4
.L_27:
        /*0008*/ 	.byte	0x04, 0x17
        /*000a*/ 	.short	(.L_29 - .L_28)
.L_28:
        /*000c*/ 	.word	0x00000000
        /*0010*/ 	.short	0x0002
        /*0012*/ 	.short	0x0010
        /*0014*/ 	.byte	0x00, 0xf0, 0x11, 0x00


	//----- nvinfo : EIATTR_KPARAM_INFO
	.align		4
.L_29:
        /*0018*/ 	.byte	0x04, 0x17
        /*001a*/ 	.short	(.L_31 - .L_30)
.L_30:
        /*001c*/ 	.word	0x00000000
        /*0020*/ 	.short	0x0001
        /*0022*/ 	.short	0x0008
        /*0024*/ 	.byte	0x00, 0xf5, 0x21, 0x00


	//----- nvinfo : EIATTR_KPARAM_INFO
	.align		4
.L_31:
        /*0028*/ 	.byte	0x04, 0x17
        /*002a*/ 	.short	(.L_33 - .L_32)
.L_32:
        /*002c*/ 	.word	0x00000000
        /*0030*/ 	.short	0x0000
        /*0032*/ 	.short	0x0000
        /*0034*/ 	.byte	0x00, 0xf5, 0x21, 0x00


	//----- nvinfo : EIATTR_SPARSE_MMA_MASK
	.align		4
.L_33:
        /*0038*/ 	.byte	0x03, 0x50
        /*003a*/ 	.short	0x0000


	//----- nvinfo : EIATTR_MAXREG_COUNT
	.align		4
        /*003c*/ 	.byte	0x03, 0x1b
        /*003e*/ 	.short	0x00ff


	//----- nvinfo : EIATTR_MERCURY_ISA_VERSION
	.align		4
        /*0040*/ 	.byte	0x03, 0x5f
        /*0042*/ 	.short	0x0101


	//----- nvinfo : EIATTR_VRC_CTA_INIT_COUNT
	.align		4
        /*0044*/ 	.byte	0x02, 0x4a
	.zero		1
	.zero		1


	//----- nvinfo : EIATTR_EXIT_INSTR_OFFSETS
	.align		4
        /*0048*/ 	.byte	0x04, 0x1c
        /*004a*/ 	.short	(.L_35 - .L_34)


	//   ....[0]....
.L_34:
        /*004c*/ 	.word	0x00000090


	//   ....[1]....
        /*0050*/ 	.word	0x000000b0


	//   ....[2]....
        /*0054*/ 	.word	0x00000a90


	//----- nvinfo : EIATTR_CBANK_PARAM_SIZE
	.align		4
.L_35:
        /*0058*/ 	.byte	0x03, 0x19
        /*005a*/ 	.short	0x0014


	//----- nvinfo : EIATTR_PARAM_CBANK
	.align		4
        /*005c*/ 	.byte	0x04, 0x0a
        /*005e*/ 	.short	(.L_37 - .L_36)
	.align		4
.L_36:
        /*0060*/ 	.word	index@(.nv.constant0._Z6CudaMMPfS_i)
        /*0064*/ 	.short	0x0380
        /*0066*/ 	.short	0x0014


	//----- nvinfo : EIATTR_SW_WAR
	.align		4
.L_37:
        /*0068*/ 	.byte	0x04, 0x36
        /*006a*/ 	.short	(.L_39 - .L_38)
.L_38:
        /*006c*/ 	.word	0x00000008
.L_39:


//--------------------- .nv.callgraph             --------------------------
	.section	.nv.callgraph,"",@"SHT_CUDA_CALLGRAPH"
	.align	4
	.sectionentsize	8
	.align		4
        /*0000*/ 	.word	0x00000000
	.align		4
        /*0004*/ 	.word	0xffffffff
	.align		4
        /*0008*/ 	.word	0x00000000
	.align		4
        /*000c*/ 	.word	0xfffffffe
	.align		4
        /*0010*/ 	.word	0x00000000
	.align		4
        /*0014*/ 	.word	0xfffffffd
	.align		4
        /*0018*/ 	.word	0x00000000
	.align		4
        /*001c*/ 	.word	0xfffffffc


//--------------------- .text._Z7matMultPfS_i     --------------------------
	.section	.text._Z7matMultPfS_i,"ax",@progbits
	.align	128
        .global         _Z7matMultPfS_i
        .type           _Z7matMultPfS_i,@function
        .size           _Z7matMultPfS_i,(.L_x_18 - _Z7matMultPfS_i)
        .other          _Z7matMultPfS_i,@"STO_CUDA_ENTRY STV_DEFAULT"
_Z7matMultPfS_i:
.text._Z7matMultPfS_i:
[----:B------:R-:W-:Y:S01]  /*0000*/  LDC R1, c[0x0][0x37c] ;  /* 0x0000df00ff017b82 */ /* 0x000fe20000000800 */
[----:B------:R-:W0:Y:S07]  /*0010*/  S2R R0, SR_TID.X ;  /* 0x0000000000007919 */ /* 0x000e2e0000002100 */
[----:B------:R-:W1:Y:S01]  /*0020*/  S2UR UR4, SR_CTAID.X ;  /* 0x00000000000479c3 */ /* 0x000e620000002500 */
[----:B------:R-:W1:Y:S07]  /*0030*/  LDCU UR7, c[0x0][0x360] ;  /* 0x00006c00ff0777ac */ /* 0x000e6e0008000800 */
[----:B------:R-:W2:Y:S01]  /*0040*/  LDC R2, c[0x0][0x390] ;  /* 0x0000e400ff027b82 */ /* 0x000ea20000000800 */
[----:B-1----:R-:W-:-:S06]  /*0050*/  UIMAD UR4, UR4, UR7, URZ ;  /* 0x00000007040472a4 */ /* 0x002fcc000f8e02ff */
[----:B0-----:R-:W-:Y:S02]  /*0060*/  VIADD R8, R0, UR4 ;  /* 0x0000000400087c36 */ /* 0x001fe40008000000 */
[----:B--2---:R-:W-:-:S04]  /*0070*/  IMAD R9, R2, R2, RZ ;  /* 0x0000000202097224 */ /* 0x004fc800078e02ff */
[----:B------:R-:W-:-:S05]  /*0080*/  IMAD R8, R8, R9, RZ ;  /* 0x0000000908087224 */ /* 0x000fca00078e02ff */
[----:B------:R-:W-:-:S13]  /*0090*/  ISETP.GT.U32.AND P0, PT, R8, 0x1dfffff, PT ;  /* 0x01dfffff0800780c */ /* 0x000fda0003f04070 */
[----:B------:R-:W-:Y:S05]  /*00a0*/  @P0 EXIT ;  /* 0x000000000000094d */ /* 0x000fea0003800000 */
[----:B------:R-:W-:Y:S01]  /*00b0*/  ISETP.NE.AND P0, PT, R2, RZ, PT ;  /* 0x000000ff0200720c */ /* 0x000fe20003f05270 */
[----:B------:R-:W0:-:S12]  /*00c0*/  LDCU.64 UR12, c[0x0][0x358] ;  /* 0x00006b00ff0c77ac */ /* 0x000e180008000a00 */
[----:B------:R-:W-:Y:S05]  /*00d0*/  @!P0 BRA `(.L_x_0) ;  /* 0x0000000800908947 */ /* 0x000fea0003800000 */
[C---:B------:R-:W-:Y:S01]  /*00e0*/  ISETP.GE.U32.AND P1, PT, R9.reuse, 0x4, PT ;  /* 0x000000040900780c */ /* 0x040fe20003f26070 */
[----:B------:R-:W-:Y:S01]  /*00f0*/  HFMA2 R13, -RZ, RZ, 0, 0 ;  /* 0x00000000ff0d7431 */ /* 0x000fe200000001ff */
[C---:B------:R-:W-:Y:S01]  /*0100*/  VIMNMX.U32 R4, PT, PT, R9.reuse, 0x1, !PT ;  /* 0x0000000109047848 */ /* 0x040fe20007fe0000 */
[C---:B------:R-:W-:Y:S02]  /*0110*/  IMAD R10, R9.reuse, UR4, RZ ;  /* 0x00000004090a7c24 */ /* 0x040fe4000f8e02ff */
[----:B------:R-:W-:Y:S01]  /*0120*/  VIADD R11, R9, 0x1 ;  /* 0x00000001090b7836 */ /* 0x000fe20000000000 */
[----:B------:R-:W-:-:S04]  /*0130*/  LOP3.LUT R2, R4, 0x1, RZ, 0xc0, !PT ;  /* 0x0000000104027812 */ /* 0x000fc800078ec0ff */
[----:B------:R-:W-:-:S03]  /*0140*/  ISETP.NE.U32.AND P0, PT, R2, 0x1, PT ;  /* 0x000000010200780c */ /* 0x000fc60003f05070 */
[----:B------:R-:W-:Y:S10]  /*0150*/  @!P1 BRA `(.L_x_1) ;  /* 0x0000000400d89947 */ /* 0x000ff40003800000 */
[----:B------:R-:W-:Y:S01]  /*0160*/  IABS R12, R9 ;  /* 0x00000009000c7213 */ /* 0x000fe20000000000 */
[----:B------:R-:W1:Y:S01]  /*0170*/  LDC.64 R2, c[0x0][0x380] ;  /* 0x0000e000ff027b82 */ /* 0x000e620000000a00 */
[----:B------:R-:W-:Y:S01]  /*0180*/  IMAD.MOV.U32 R14, RZ, RZ, RZ ;  /* 0x000000ffff0e7224 */ /* 0x000fe200078e00ff */
[----:B------:R-:W-:Y:S01]  /*0190*/  LOP3.LUT R13, R4, 0x7ffffffc, RZ, 0xc0, !PT ;  /* 0x7ffffffc040d7812 */ /* 0x000fe200078ec0ff */
[----:B------:R-:W2:Y:S08]  /*01a0*/  I2F.RP R5, R12 ;  /* 0x0000000c00057306 */ /* 0x000eb00000209400 */
[----:B--2---:R-:W2:Y:S02]  /*01b0*/  MUFU.RCP R5, R5 ;  /* 0x0000000500057308 */ /* 0x004ea40000001000 */
[----:B--2---:R-:W-:-:S06]  /*01c0*/  VIADD R6, R5, 0xffffffe ;  /* 0x0ffffffe05067836 */ /* 0x004fcc0000000000 */
[----:B------:R-:W2:Y:S02]  /*01d0*/  F2I.FTZ.U32.TRUNC.NTZ R15, R6 ;  /* 0x00000006000f7305 */ /* 0x000ea4000021f000 */
[----:B--2---:R-:W-:-:S05]  /*01e0*/  IADD3 R7, PT, PT, RZ, -R15, RZ ;  /* 0x8000000fff077210 */ /* 0x004fca0007ffe0ff */
[----:B------:R-:W-:-:S04]  /*01f0*/  IMAD R7, R7, R12, RZ ;  /* 0x0000000c07077224 */ /* 0x000fc800078e02ff */
[----:B------:R-:W-:Y:S01]  /*0200*/  IMAD.HI.U32 R14, R15, R7, R14 ;  /* 0x000000070f0e7227 */ /* 0x000fe200078e000e */
[----:B-1----:R-:W-:-:S07]  /*0210*/  MOV R15, RZ ;  /* 0x000000ff000f7202 */ /* 0x002fce0000000f00 */
.L_x_2:
[-C--:B------:R-:W-:Y:S01]  /*0220*/  IABS R16, R9.reuse ;  /* 0x0000000900107213 */ /* 0x080fe20000000000 */
[----:B-1----:R-:W-:Y:S01]  /*0230*/  IMAD R20, R15, UR7, R0 ;  /* 0x000000070f147c24 */ /* 0x002fe2000f8e0200 */
[----:B------:R-:W-:Y:S02]  /*0240*/  IABS R17, R9 ;  /* 0x0000000900117213 */ /* 0x000fe40000000000 */
[----:B------:R-:W1:Y:S02]  /*0250*/  I2F.RP R6, R16 ;  /* 0x0000001000067306 */ /* 0x000e640000209400 */
[----:B------:R-:W-:Y:S02]  /*0260*/  IABS R7, R20 ;  /* 0x0000001400077213 */ /* 0x000fe40000000000 */
[----:B------:R-:W-:Y:S02]  /*0270*/  IADD3 R17, PT, PT, RZ, -R17, RZ ;  /* 0x80000011ff117210 */ /* 0x000fe40007ffe0ff */
[----:B------:R-:W-:Y:S01]  /*0280*/  IADD3 R18, PT, PT, R20, UR7, RZ ;  /* 0x0000000714127c10 */ /* 0x000fe2000fffe0ff */
[----:B------:R-:W-:-:S03]  /*0290*/  IMAD.HI.U32 R26, R14, R7, RZ ;  /* 0x000000070e1a7227 */ /* 0x000fc600078e00ff */
[----:B------:R-:W-:Y:S01]  /*02a0*/  IADD3 R24, PT, PT, R18, UR7, RZ ;  /* 0x0000000712187c10 */ /* 0x000fe2000fffe0ff */
[----:B------:R-:W-:-:S03]  /*02b0*/  IMAD R7, R26, R17, R7 ;  /* 0x000000111a077224 */ /* 0x000fc600078e0207 */
[----:B------:R-:W-:Y:S01]  /*02c0*/  IABS R21, R24 ;  /* 0x0000001800157213 */ /* 0x000fe20000000000 */
[----:B-1----:R-:W1:Y:S01]  /*02d0*/  MUFU.RCP R6, R6 ;  /* 0x0000000600067308 */ /* 0x002e620000001000 */
[----:B------:R-:W-:Y:S02]  /*02e0*/  ISETP.GT.U32.AND P3, PT, R12, R7, PT ;  /* 0x000000070c00720c */ /* 0x000fe40003f64070 */
[----:B------:R-:W-:-:S11]  /*02f0*/  LOP3.LUT R25, R24, R9, RZ, 0x3c, !PT ;  /* 0x0000000918197212 */ /* 0x000fd600078e3cff */
[----:B------:R-:W-:Y:S02]  /*0300*/  @!P3 IADD3 R7, PT, PT, R7, -R16, RZ ;  /* 0x800000100707b210 */ /* 0x000fe40007ffe0ff */
[----:B------:R-:W-:Y:S01]  /*0310*/  @!P3 IADD3 R26, PT, PT, R26, 0x1, RZ ;  /* 0x000000011a1ab810 */ /* 0x000fe20007ffe0ff */
[----:B-1----:R-:W-:Y:S01]  /*0320*/  VIADD R4, R6, 0xffffffe ;  /* 0x0ffffffe06047836 */ /* 0x002fe20000000000 */
[----:B------:R-:W-:Y:S02]  /*0330*/  IABS R6, R18 ;  /* 0x0000001200067213 */ /* 0x000fe40000000000 */
[----:B------:R-:W-:Y:S01]  /*0340*/  ISETP.GE.U32.AND P1, PT, R7, R12, PT ;  /* 0x0000000c0700720c */ /* 0x000fe20003f26070 */
[----:B------:R1:W2:Y:S01]  /*0350*/  F2I.FTZ.U32.TRUNC.NTZ R5, R4 ;  /* 0x0000000400057305 */ /* 0x0002a2000021f000 */
[----:B------:R-:W-:Y:S02]  /*0360*/  IMAD.MOV.U32 R12, RZ, RZ, R16 ;  /* 0x000000ffff0c7224 */ /* 0x000fe400078e0010 */
[----:B------:R-:W-:-:S02]  /*0370*/  IMAD.IADD R7, R10, 0x1, R20 ;  /* 0x000000010a077824 */ /* 0x000fc400078e0214 */
[----:B-1----:R-:W-:-:S07]  /*0380*/  IMAD.MOV.U32 R4, RZ, RZ, RZ ;  /* 0x000000ffff047224 */ /* 0x002fce00078e00ff */
[----:B------:R-:W-:Y:S02]  /*0390*/  @P1 IADD3 R26, PT, PT, R26, 0x1, RZ ;  /* 0x000000011a1a1810 */ /* 0x000fe40007ffe0ff */
[----:B------:R-:W-:Y:S01]  /*03a0*/  ISETP.NE.AND P1, PT, R9, RZ, PT ;  /* 0x000000ff0900720c */ /* 0x000fe20003f25270 */
[----:B--2---:R-:W-:-:S04]  /*03b0*/  IMAD.MOV R19, RZ, RZ, -R5 ;  /* 0x000000ffff137224 */ /* 0x004fc800078e0a05 */
[----:B------:R-:W-:-:S04]  /*03c0*/  IMAD R19, R19, R16, RZ ;  /* 0x0000001013137224 */ /* 0x000fc800078e02ff */
[----:B------:R-:W-:Y:S01]  /*03d0*/  IMAD.HI.U32 R14, R5, R19, R4 ;  /* 0x00000013050e7227 */ /* 0x000fe200078e0004 */
[-C--:B------:R-:W-:Y:S02]  /*03e0*/  LOP3.LUT R4, R20, R9.reuse, RZ, 0x3c, !PT ;  /* 0x0000000914047212 */ /* 0x080fe400078e3cff */
[----:B------:R-:W-:Y:S01]  /*03f0*/  LOP3.LUT R19, RZ, R9, RZ, 0x33, !PT ;  /* 0x00000009ff137212 */ /* 0x000fe200078e33ff */
[----:B------:R-:W-:Y:S01]  /*0400*/  IMAD.MOV.U32 R5, RZ, RZ, R6 ;  /* 0x000000ffff057224 */ /* 0x000fe200078e0006 */
[----:B------:R-:W-:Y:S01]  /*0410*/  ISETP.GE.AND P5, PT, R4, RZ, PT ;  /* 0x000000ff0400720c */ /* 0x000fe20003fa6270 */
[----:B------:R-:W-:Y:S01]  /*0420*/  IMAD.HI.U32 R6, R14, R21, RZ ;  /* 0x000000150e067227 */ /* 0x000fe200078e00ff */
[----:B------:R-:W-:-:S03]  /*0430*/  LOP3.LUT R4, R18, R9, RZ, 0x3c, !PT ;  /* 0x0000000912047212 */ /* 0x000fc600078e3cff */
[----:B------:R-:W-:-:S04]  /*0440*/  IMAD.HI.U32 R22, R14, R5, RZ ;  /* 0x000000050e167227 */ /* 0x000fc800078e00ff */
[-C--:B------:R-:W-:Y:S02]  /*0450*/  IMAD R5, R22, R17.reuse, R5 ;  /* 0x0000001116057224 */ /* 0x080fe400078e0205 */
[----:B------:R-:W-:Y:S02]  /*0460*/  IMAD R21, R6, R17, R21 ;  /* 0x0000001106157224 */ /* 0x000fe400078e0215 */
[----:B------:R-:W-:Y:S01]  /*0470*/  @!P5 IMAD.MOV R26, RZ, RZ, -R26 ;  /* 0x000000ffff1ad224 */ /* 0x000fe200078e0a1a */
[C---:B------:R-:W-:Y:S02]  /*0480*/  ISETP.GT.U32.AND P4, PT, R12.reuse, R5, PT ;  /* 0x000000050c00720c */ /* 0x040fe40003f84070 */
[----:B------:R-:W-:Y:S02]  /*0490*/  ISETP.GT.U32.AND P2, PT, R12, R21, PT ;  /* 0x000000150c00720c */ /* 0x000fe40003f44070 */
[----:B------:R-:W-:Y:S02]  /*04a0*/  SEL R26, R19, R26, !P1 ;  /* 0x0000001a131a7207 */ /* 0x000fe40004800000 */
[----:B------:R-:W-:-:S07]  /*04b0*/  ISETP.GE.AND P5, PT, R4, RZ, PT ;  /* 0x000000ff0400720c */ /* 0x000fce0003fa6270 */
[----:B------:R-:W-:Y:S01]  /*04c0*/  @!P4 IMAD.IADD R5, R5, 0x1, -R16 ;  /* 0x000000010505c824 */ /* 0x000fe200078e0a10 */
[----:B------:R-:W-:Y:S02]  /*04d0*/  @!P4 IADD3 R22, PT, PT, R22, 0x1, RZ ;  /* 0x000000011616c810 */ /* 0x000fe40007ffe0ff */
[----:B------:R-:W-:Y:S02]  /*04e0*/  @!P2 IADD3 R21, PT, PT, R21, -R16, RZ ;  /* 0x800000101515a210 */ /* 0x000fe40007ffe0ff */
[-C--:B------:R-:W-:Y:S01]  /*04f0*/  ISETP.GE.U32.AND P3, PT, R5, R12.reuse, PT ;  /* 0x0000000c0500720c */ /* 0x080fe20003f66070 */
[----:B------:R-:W-:Y:S01]  /*0500*/  IMAD.WIDE.U32 R4, R7, 0x4, R2 ;  /* 0x0000000407047825 */ /* 0x000fe200078e0002 */
[----:B------:R-:W-:-:S03]  /*0510*/  ISETP.GE.U32.AND P6, PT, R21, R12, PT ;  /* 0x0000000c1500720c */ /* 0x000fc60003fc6070 */
[----:B------:R-:W-:Y:S01]  /*0520*/  VIADD R7, R7, UR7 ;  /* 0x0000000707077c36 */ /* 0x000fe20008000000 */
[----:B0-----:R0:W2:Y:S01]  /*0530*/  LDG.E R21, desc[UR12][R4.64] ;  /* 0x0000000c04157981 */ /* 0x0010a2000c1e1900 */
[----:B------:R-:W-:Y:S01]  /*0540*/  IMAD.MOV R23, RZ, RZ, -R26 ;  /* 0x000000ffff177224 */ /* 0x000fe200078e0a1a */
[----:B------:R-:W-:-:S03]  /*0550*/  @!P2 IADD3 R6, PT, PT, R6, 0x1, RZ ;  /* 0x000000010606a810 */ /* 0x000fc60007ffe0ff */
[----:B------:R-:W-:Y:S02]  /*0560*/  IMAD R20, R9, R23, R20 ;  /* 0x0000001709147224 */ /* 0x000fe400078e0214 */
[----:B------:R-:W-:Y:S01]  /*0570*/  VIADD R23, R7, UR7 ;  /* 0x0000000707177c36 */ /* 0x000fe20008000000 */
[----:B------:R-:W-:Y:S01]  /*0580*/  @P3 IADD3 R22, PT, PT, R22, 0x1, RZ ;  /* 0x0000000116163810 */ /* 0x000fe20007ffe0ff */
[----:B------:R-:W-:Y:S01]  /*0590*/  IMAD R20, R11, R26, R20 ;  /* 0x0000001a0b147224 */ /* 0x000fe200078e0214 */
[----:B------:R-:W-:Y:S01]  /*05a0*/  ISETP.GE.AND P3, PT, R25, RZ, PT ;  /* 0x000000ff1900720c */ /* 0x000fe20003f66270 */
[----:B0-----:R-:W-:Y:S01]  /*05b0*/  IMAD.WIDE.U32 R4, R7, 0x4, R2 ;  /* 0x0000000407047825 */ /* 0x001fe200078e0002 */
[----:B------:R-:W-:Y:S01]  /*05c0*/  @P6 IADD3 R6, PT, PT, R6, 0x1, RZ ;  /* 0x0000000106066810 */ /* 0x000fe20007ffe0ff */
[----:B------:R-:W0:Y:S02]  /*05d0*/  S2UR UR6, SR_CgaCtaId ;  /* 0x00000000000679c3 */ /* 0x000e240000008800 */
[----:B------:R-:W-:Y:S01]  /*05e0*/  @!P5 IMAD.MOV R22, RZ, RZ, -R22 ;  /* 0x000000ffff16d224 */ /* 0x000fe200078e0a16 */
[----:B------:R1:W3:Y:S01]  /*05f0*/  LDG.E R25, desc[UR12][R4.64] ;  /* 0x0000000c04197981 */ /* 0x0002e2000c1e1900 */
[----:B------:R-:W-:Y:S01]  /*0600*/  MOV R28, R6 ;  /* 0x00000006001c7202 */ /* 0x000fe20000000f00 */
[----:B------:R-:W-:-:S02]  /*0610*/  IMAD.WIDE.U32 R6, R23, 0x4, R2 ;  /* 0x0000000417067825 */ /* 0x000fc400078e0002 */
[----:B------:R-:W-:-:S04]  /*0620*/  SEL R22, R19, R22, !P1 ;  /* 0x0000001613167207 */ /* 0x000fc80004800000 */
[----:B------:R4:W5:Y:S01]  /*0630*/  LDG.E R6, desc[UR12][R6.64] ;  /* 0x0000000c06067981 */ /* 0x000962000c1e1900 */
[----:B-1----:R-:W-:-:S04]  /*0640*/  VIADD R5, R23, UR7 ;  /* 0x0000000717057c36 */ /* 0x002fc80008000000 */
[----:B------:R-:W-:-:S06]  /*0650*/  IMAD.WIDE.U32 R4, R5, 0x4, R2 ;  /* 0x0000000405047825 */ /* 0x000fcc00078e0002 */
[----:B------:R1:W5:Y:S01]  /*0660*/  LDG.E R4, desc[UR12][R4.64] ;  /* 0x0000000c04047981 */ /* 0x000362000c1e1900 */
[----:B------:R-:W-:-:S05]  /*0670*/  VIADD R26, R24, UR7 ;  /* 0x00000007181a7c36 */ /* 0x000fca0008000000 */
[----:B------:R-:W-:-:S05]  /*0680*/  IABS R29, R26 ;  /* 0x0000001a001d7213 */ /* 0x000fca0000000000 */
[----:B------:R-:W-:-:S04]  /*0690*/  IMAD.HI.U32 R23, R14, R29, RZ ;  /* 0x0000001d0e177227 */ /* 0x000fc800078e00ff */
[----:B------:R-:W-:Y:S02]  /*06a0*/  IMAD R17, R23, R17, R29 ;  /* 0x0000001117117224 */ /* 0x000fe400078e021d */
[----:B------:R-:W-:-:S03]  /*06b0*/  @!P3 IMAD.MOV R28, RZ, RZ, -R28 ;  /* 0x000000ffff1cb224 */ /* 0x000fc600078e0a1c */
[----:B------:R-:W-:Y:S02]  /*06c0*/  ISETP.GT.U32.AND P3, PT, R12, R17, PT ;  /* 0x000000110c00720c */ /* 0x000fe40003f64070 */
[----:B----4-:R-:W-:-:S11]  /*06d0*/  LOP3.LUT R7, R26, R9, RZ, 0x3c, !PT ;  /* 0x000000091a077212 */ /* 0x010fd600078e3cff */
[----:B------:R-:W-:-:S04]  /*06e0*/  @!P3 IADD3 R17, PT, PT, R17, -R16, RZ ;  /* 0x800000101111b210 */ /* 0x000fc80007ffe0ff */
[----:B------:R-:W-:Y:S02]  /*06f0*/  ISETP.GE.U32.AND P2, PT, R17, R12, PT ;  /* 0x0000000c1100720c */ /* 0x000fe40003f46070 */
[----:B------:R-:W-:Y:S01]  /*0700*/  ISETP.GE.AND P4, PT, R7, RZ, PT ;  /* 0x000000ff0700720c */ /* 0x000fe20003f86270 */
[----:B------:R-:W-:Y:S01]  /*0710*/  @!P3 VIADD R23, R23, 0x1 ;  /* 0x000000011717b836 */ /* 0x000fe20000000000 */
[----:B------:R-:W-:-:S09]  /*0720*/  IADD3 R27, PT, PT, -R22, RZ, RZ ;  /* 0x000000ff161b7210 */ /* 0x000fd20007ffe1ff */
[----:B------:R-:W-:-:S05]  /*0730*/  @P2 IADD3 R23, PT, PT, R23, 0x1, RZ ;  /* 0x0000000117172810 */ /* 0x000fca0007ffe0ff */
[----:B------:R-:W-:Y:S01]  /*0740*/  @!P4 IMAD.MOV R23, RZ, RZ, -R23 ;  /* 0x000000ffff17c224 */ /* 0x000fe200078e0a17 */
[----:B------:R-:W-:Y:S01]  /*0750*/  SEL R28, R19, R28, !P1 ;  /* 0x0000001c131c7207 */ /* 0x000fe20004800000 */
[----:B------:R-:W-:-:S03]  /*0760*/  IMAD R18, R9, R27, R18 ;  /* 0x0000001b09127224 */ /* 0x000fc600078e0212 */
[----:B------:R-:W-:Y:S02]  /*0770*/  SEL R16, R19, R23, !P1 ;  /* 0x0000001713107207 */ /* 0x000fe40004800000 */
[----:B------:R-:W-:Y:S02]  /*0780*/  IADD3 R27, PT, PT, -R28, RZ, RZ ;  /* 0x000000ff1c1b7210 */ /* 0x000fe40007ffe1ff */
[----:B-1----:R-:W-:Y:S01]  /*0790*/  IADD3 R5, PT, PT, -R16, RZ, RZ ;  /* 0x000000ff10057210 */ /* 0x002fe20007ffe1ff */
[----:B------:R-:W-:Y:S02]  /*07a0*/  UMOV UR5, 0x400 ;  /* 0x0000040000057882 */ /* 0x000fe40000000000 */
[C---:B------:R-:W-:Y:S01]  /*07b0*/  IMAD R24, R9.reuse, R27, R24 ;  /* 0x0000001b09187224 */ /* 0x040fe200078e0218 */
[----:B0-----:R-:W-:Y:S01]  /*07c0*/  ULEA UR5, UR6, UR5, 0x18 ;  /* 0x0000000506057291 */ /* 0x001fe2000f8ec0ff */
[----:B------:R-:W-:Y:S02]  /*07d0*/  IMAD R26, R9, R5, R26 ;  /* 0x00000005091a7224 */ /* 0x000fe400078e021a */
[----:B------:R-:W-:-:S02]  /*07e0*/  IMAD R18, R11, R22, R18 ;  /* 0x000000160b127224 */ /* 0x000fc400078e0212 */
[C---:B------:R-:W-:Y:S02]  /*07f0*/  IMAD R24, R11.reuse, R28, R24 ;  /* 0x0000001c0b187224 */ /* 0x040fe400078e0218 */
[----:B------:R-:W-:Y:S01]  /*0800*/  IMAD R26, R11, R16, R26 ;  /* 0x000000100b1a7224 */ /* 0x000fe200078e021a */
[----:B------:R-:W-:Y:S02]  /*0810*/  LEA R20, R20, UR5, 0x2 ;  /* 0x0000000514147c11 */ /* 0x000fe4000f8e10ff */
[----:B------:R-:W-:Y:S02]  /*0820*/  LEA R18, R18, UR5, 0x2 ;  /* 0x0000000512127c11 */ /* 0x000fe4000f8e10ff */
[----:B------:R-:W-:Y:S02]  /*0830*/  LEA R5, R24, UR5, 0x2 ;  /* 0x0000000518057c11 */ /* 0x000fe4000f8e10ff */
[----:B------:R-:W-:Y:S01]  /*0840*/  LEA R7, R26, UR5, 0x2 ;  /* 0x000000051a077c11 */ /* 0x000fe2000f8e10ff */
[----:B------:R-:W-:-:S05]  /*0850*/  VIADD R15, R15, 0x4 ;  /* 0x000000040f0f7836 */ /* 0x000fca0000000000 */
[----:B------:R-:W-:Y:S01]  /*0860*/  ISETP.NE.AND P1, PT, R15, R13, PT ;  /* 0x0000000d0f00720c */ /* 0x000fe20003f25270 */
[----:B--2---:R1:W-:Y:S04]  /*0870*/  STS [R20], R21 ;  /* 0x0000001514007388 */ /* 0x0043e80000000800 */
[----:B---3--:R1:W-:Y:S04]  /*0880*/  STS [R18], R25 ;  /* 0x0000001912007388 */ /* 0x0083e80000000800 */
[----:B-----5:R1:W-:Y:S04]  /*0890*/  STS [R5], R6 ;  /* 0x0000000605007388 */ /* 0x0203e80000000800 */
[----:B------:R1:W-:Y:S01]  /*08a0*/  STS [R7], R4 ;  /* 0x0000000407007388 */ /* 0x0003e20000000800 */
[----:B------:R-:W-:Y:S05]  /*08b0*/  @P1 BRA `(.L_x_2) ;  /* 0xfffffff800581947 */ /* 0x000fea000383ffff */
.L_x_1:
[----:B------:R-:W-:Y:S05]  /*08c0*/  @P0 BRA `(.L_x_0) ;  /* 0x0000000000940947 */ /* 0x000fea0003800000 */
[----:B-1----:R-:W1:Y:S01]  /*08d0*/  LDC.64 R4, c[0x0][0x380] ;  /* 0x0000e000ff047b82 */ /* 0x002e620000000a00 */
[----:B------:R-:W-:-:S05]  /*08e0*/  IMAD R2, R13, UR7, R0 ;  /* 0x000000070d027c24 */ /* 0x000fca000f8e0200 */
[----:B------:R-:W-:-:S05]  /*08f0*/  IADD3 R3, PT, PT, R10, R2, RZ ;  /* 0x000000020a037210 */ /* 0x000fca0007ffe0ff */
[----:B-1----:R-:W-:-:S05]  /*0900*/  IMAD.WIDE.U32 R4, R3, 0x4, R4 ;  /* 0x0000000403047825 */ /* 0x002fca00078e0004 */
[----:B0-----:R0:W2:Y:S01]  /*0910*/  LDG.E R3, desc[UR12][R4.64] ;  /* 0x0000000c04037981 */ /* 0x0010a2000c1e1900 */
[-C--:B------:R-:W-:Y:S01]  /*0920*/  IABS R10, R9.reuse ;  /* 0x00000009000a7213 */ /* 0x080fe20000000000 */
[----:B------:R-:W1:Y:S01]  /*0930*/  S2UR UR6, SR_CgaCtaId ;  /* 0x00000000000679c3 */ /* 0x000e620000008800 */
[----:B------:R-:W-:Y:S01]  /*0940*/  IABS R14, R9 ;  /* 0x00000009000e7213 */ /* 0x000fe20000000000 */
[----:B------:R-:W-:Y:S01]  /*0950*/  UMOV UR5, 0x400 ;  /* 0x0000040000057882 */ /* 0x000fe20000000000 */
[----:B------:R-:W3:Y:S01]  /*0960*/  I2F.RP R12, R10 ;  /* 0x0000000a000c7306 */ /* 0x000ee20000209400 */
[----:B0-----:R-:W-:-:S07]  /*0970*/  IABS R5, R2 ;  /* 0x0000000200057213 */ /* 0x001fce0000000000 */
[----:B---3--:R-:W0:Y:S01]  /*0980*/  MUFU.RCP R12, R12 ;  /* 0x0000000c000c7308 */ /* 0x008e220000001000 */
[----:B-1----:R-:W-:Y:S01]  /*0990*/  ULEA UR5, UR6, UR5, 0x18 ;  /* 0x0000000506057291 */ /* 0x002fe2000f8ec0ff */
[----:B0-----:R-:W-:-:S06]  /*09a0*/  VIADD R6, R12, 0xffffffe ;  /* 0x0ffffffe0c067836 */ /* 0x001fcc0000000000 */
[----:B------:R0:W1:Y:S02]  /*09b0*/  F2I.FTZ.U32.TRUNC.NTZ R7, R6 ;  /* 0x0000000600077305 */ /* 0x000064000021f000 */
[----:B0-----:R-:W-:Y:S01]  /*09c0*/  IMAD.MOV.U32 R6, RZ, RZ, RZ ;  /* 0x000000ffff067224 */ /* 0x001fe200078e00ff */
[----:B-1----:R-:W-:-:S05]  /*09d0*/  IADD3 R13, PT, PT, RZ, -R7, RZ ;  /* 0x80000007ff0d7210 */ /* 0x002fca0007ffe0ff */
[----:B------:R-:W-:-:S04]  /*09e0*/  IMAD R13, R13, R10, RZ ;  /* 0x0000000a0d0d7224 */ /* 0x000fc800078e02ff */
[----:B------:R-:W-:Y:S01]  /*09f0*/  IMAD.HI.U32 R4, R7, R13, R6 ;  /* 0x0000000d07047227 */ /* 0x000fe200078e0006 */
[----:B------:R-:W-:-:S05]  /*0a00*/  IADD3 R7, PT, PT, RZ, -R14, RZ ;  /* 0x8000000eff077210 */ /* 0x000fca0007ffe0ff */
[----:B------:R-:W-:-:S04]  /*0a10*/  IMAD.HI.U32 R4, R4, R5, RZ ;  /* 0x0000000504047227 */ /* 0x000fc800078e00ff */
[----:B------:R-:W-:-:S05]  /*0a20*/  IMAD R5, R4, R7, R5 ;  /* 0x0000000704057224 */ /* 0x000fca00078e0205 */
[----:B------:R-:W-:-:S13]  /*0a30*/  ISETP.GT.U32.AND P1, PT, R10, R5, PT ;  /* 0x000000050a00720c */ /* 0x000fda0003f24070 */
[----:B------:R-:W-:Y:S01]  /*0a40*/  @!P1 IMAD.IADD R5, R5, 0x1, -R10 ;  /* 0x0000000105059824 */ /* 0x000fe200078e0a0a */
[----:B------:R-:W-:Y:S02]  /*0a50*/  @!P1 IADD3 R4, PT, PT, R4, 0x1, RZ ;  /* 0x0000000104049810 */ /* 0x000fe40007ffe0ff */
[----:B------:R-:W-:Y:S02]  /*0a60*/  ISETP.NE.AND P1, PT, R9, RZ, PT ;  /* 0x000000ff0900720c */ /* 0x000fe40003f25270 */
[----:B------:R-:W-:Y:S02]  /*0a70*/  ISETP.GE.U32.AND P0, PT, R5, R10, PT ;  /* 0x0000000a0500720c */ /* 0x000fe40003f06070 */
[----:B------:R-:W-:-:S04]  /*0a80*/  LOP3.LUT R5, R2, R9, RZ, 0x3c, !PT ;  /* 0x0000000902057212 */ /* 0x000fc800078e3cff */
[----:B------:R-:W-:-:S07]  /*0a90*/  ISETP.GE.AND P2, PT, R5, RZ, PT ;  /* 0x000000ff0500720c */ /* 0x000fce0003f46270 */
[----:B------:R-:W-:-:S06]  /*0aa0*/  @P0 VIADD R4, R4, 0x1 ;  /* 0x0000000104040836 */ /* 0x000fcc0000000000 */
[----:B------:R-:W-:Y:S02]  /*0ab0*/  @!P2 IADD3 R4, PT, PT, -R4, RZ, RZ ;  /* 0x000000ff0404a210 */ /* 0x000fe40007ffe1ff */
[----:B------:R-:W-:-:S05]  /*0ac0*/  @!P1 LOP3.LUT R4, RZ, R9, RZ, 0x33, !PT ;  /* 0x00000009ff049212 */ /* 0x000fca00078e33ff */
[----:B------:R-:W-:-:S04]  /*0ad0*/  IMAD.MOV R5, RZ, RZ, -R4 ;  /* 0x000000ffff057224 */ /* 0x000fc800078e0a04 */
[----:B------:R-:W-:-:S04]  /*0ae0*/  IMAD R2, R9, R5, R2 ;  /* 0x0000000509027224 */ /* 0x000fc800078e0202 */
[----:B------:R-:W-:-:S05]  /*0af0*/  IMAD R2, R11, R4, R2 ;  /* 0x000000040b027224 */ /* 0x000fca00078e0202 */
[----:B------:R-:W-:-:S05]  /*0b00*/  LEA R2, R2, UR5, 0x2 ;  /* 0x0000000502027c11 */ /* 0x000fca000f8e10ff */
[----:B--2---:R2:W-:Y:S02]  /*0b10*/  STS [R2], R3 ;  /* 0x0000000302007388 */ /* 0x0045e40000000800 */
.L_x_0:
[----:B------:R-:W3:Y:S02]  /*0b20*/  LDCU UR6, c[0x0][0x390] ;  /* 0x00007200ff0677ac */ /* 0x000ee40008000800 */
[----:B---3--:R-:W-:Y:S01]  /*0b30*/  UISETP.GE.AND UP0, UPT, UR6, 0x1, UPT ;  /* 0x000000010600788c */ /* 0x008fe2000bf06270 */
[----:B------:R-:W-:Y:S05]  /*0b40*/  BAR.SYNC.DEFER_BLOCKING 0x0 ;  /* 0x0000000000007b1d */ /* 0x000fea0000010000 */
[----:B------:R-:W-:-:S13]  /*0b50*/  PLOP3.LUT P0, PT, PT, PT, UP0, 0x80, 0x8 ;  /* 0x000000000008781c */ /* 0x000fda0003f0f008 */
[----:B0-----:R-:W-:Y:S05]  /*0b60*/  @!P0 EXIT ;  /* 0x000000000000894d */ /* 0x001fea0003800000 */
[----:B------:R-:W0:Y:S01]  /*0b70*/  S2UR UR7, SR_CgaCtaId ;  /* 0x00000000000779c3 */ /* 0x000e220000008800 */
[----:B------:R-:W-:Y:S01]  /*0b80*/  UMOV UR4, 0x400 ;  /* 0x0000040000047882 */ /* 0x000fe20000000000 */
[----:B------:R-:W-:Y:S01]  /*0b90*/  IMAD R0, R9, R0, R0 ;  /* 0x0000000009007224 */ /* 0x000fe200078e0200 */
[----:B------:R-:W-:Y:S01]  /*0ba0*/  ULOP3.LUT UR10, UR6, 0x7, URZ, 0xc0, !UPT ;  /* 0x00000007060a7892 */ /* 0x000fe2000f8ec0ff */
[----:B--2---:R-:W-:Y:S01]  /*0bb0*/  HFMA2 R3, -RZ, RZ, 0, 0 ;  /* 0x00000000ff037431 */ /* 0x004fe200000001ff */
[----:B------:R-:W-:Y:S02]  /*0bc0*/  UIADD3 UR9, UPT, UPT, UR6, -0x1, URZ ;  /* 0xffffffff06097890 */ /* 0x000fe4000fffe0ff */
[----:B------:R-:W-:Y:S02]  /*0bd0*/  ULOP3.LUT UR5, UR6, 0x7ffffff8, URZ, 0xc0, !UPT ;  /* 0x7ffffff806057892 */ /* 0x000fe4000f8ec0ff */
[----:B------:R-:W-:Y:S02]  /*0be0*/  ULOP3.LUT UR11, UR6, 0x3, URZ, 0xc0, !UPT ;  /* 0x00000003060b7892 */ /* 0x000fe4000f8ec0ff */
[----:B------:R-:W-:-:S02]  /*0bf0*/  USHF.L.U32 UR6, UR6, 0x2, URZ ;  /* 0x0000000206067899 */ /* 0x000fc400080006ff */
[----:B------:R-:W-:Y:S02]  /*0c00*/  UISETP.GE.U32.AND UP0, UPT, UR9, 0x7, UPT ;  /* 0x000000070900788c */ /* 0x000fe4000bf06070 */
[----:B0-----:R-:W-:Y:S02]  /*0c10*/  ULEA UR8, UR7, UR4, 0x18 ;  /* 0x0000000407087291 */ /* 0x001fe4000f8ec0ff */
[----:B------:R-:W-:Y:S02]  /*0c20*/  UIADD3 UR4, UPT, UPT, UR10, -0x1, URZ ;  /* 0xffffffff0a047890 */ /* 0x000fe4000fffe0ff */
[----:B------:R-:W-:Y:S02]  /*0c30*/  UIADD3 UR7, UPT, UPT, -UR5, URZ, URZ ;  /* 0x000000ff05077290 */ /* 0x000fe4000fffe1ff */
[----:B------:R-:W-:Y:S01]  /*0c40*/  LEA R2, R0, UR8, 0x2 ;  /* 0x0000000800027c11 */ /* 0x000fe2000f8e10ff */
[----:B------:R-:W-:-:S04]  /*0c50*/  UISETP.GE.U32.AND UP1, UPT, UR4, 0x3, UPT ;  /* 0x000000030400788c */ /* 0x000fc8000bf26070 */
[----:B-1----:R-:W-:-:S07]  /*0c60*/  VIADD R4, R2, 0x10 ;  /* 0x0000001002047836 */ /* 0x002fce0000000000 */
.L_x_9:
[----:B0-----:R-:W0:Y:S01]  /*0c70*/  LDCU UR4, c[0x0][0x390] ;  /* 0x00007200ff0477ac */ /* 0x001e220008000800 */
[C---:B------:R-:W-:Y:S02]  /*0c80*/  IMAD R5, R3.reuse, UR6, R4 ;  /* 0x0000000603057c24 */ /* 0x040fe4000f8e0204 */
[----:B------:R-:W-:Y:S02]  /*0c90*/  IMAD.MOV.U32 R7, RZ, RZ, RZ ;  /* 0x000000ffff077224 */ /* 0x000fe400078e00ff */
[C---:B0-----:R-:W-:Y:S02]  /*0ca0*/  IMAD R6, R3.reuse, UR4, R8 ;  /* 0x0000000403067c24 */ /* 0x041fe4000f8e0208 */
[C---:B------:R-:W-:Y:S01]  /*0cb0*/  IMAD R25, R3.reuse, UR4, R0 ;  /* 0x0000000403197c24 */ /* 0x040fe2000f8e0200 */
[----:B------:R-:W-:-:S04]  /*0cc0*/  IADD3 R3, PT, PT, R3, 0x1, RZ ;  /* 0x0000000103037810 */ /* 0x000fc80007ffe0ff */
[----:B------:R-:W-:-:S13]  /*0cd0*/  ISETP.NE.AND P1, PT, R3, UR4, PT ;  /* 0x0000000403007c0c */ /* 0x000fda000bf25270 */
.L_x_8:
[----:B------:R-:W-:Y:S01]  /*0ce0*/  IADD3 R9, PT, PT, R0, R7, RZ ;  /* 0x0000000700097210 */ /* 0x000fe20007ffe0ff */
[----:B0-----:R-:W-:Y:S01]  /*0cf0*/  IMAD.MOV.U32 R19, RZ, RZ, RZ ;  /* 0x000000ffff137224 */ /* 0x001fe200078e00ff */
[----:B------:R-:W-:Y:S01]  /*0d00*/  UMOV UR4, URZ ;  /* 0x000000ff00047c82 */ /* 0x000fe20008000000 */
[----:B------:R-:W-:Y:S05]  /*0d10*/  BRA.U !UP0, `(.L_x_3) ;  /* 0x0000000108a47547 */ /* 0x000fea000b800000 */
[----:B------:R-:W0:Y:S01]  /*0d20*/  LDC R11, c[0x0][0x390] ;  /* 0x0000e400ff0b7b82 */ /* 0x000e220000000800 */
[----:B------:R-:W-:Y:S01]  /*0d30*/  LEA R12, R7, R2, 0x2 ;  /* 0x00000002070c7211 */ /* 0x000fe200078e10ff */
[----:B------:R-:W-:Y:S01]  /*0d40*/  IMAD.MOV.U32 R19, RZ, RZ, RZ ;  /* 0x000000ffff137224 */ /* 0x000fe200078e00ff */
[----:B------:R-:W-:Y:S01]  /*0d50*/  MOV R10, R5 ;  /* 0x00000005000a7202 */ /* 0x000fe20000000f00 */
[----:B------:R-:W-:-:S06]  /*0d60*/  UMOV UR4, UR7 ;  /* 0x0000000700047c82 */ /* 0x000fcc0008000000 */
.L_x_4:
[----:B------:R-:W-:Y:S01]  /*0d70*/  LDS R20, [R10+-0x10] ;  /* 0xfffff0000a147984 */ /* 0x000fe20000000800 */
[----:B------:R-:W-:Y:S01]  /*0d80*/  VIADD R14, R12, UR6 ;  /* 0x000000060c0e7c36 */ /* 0x000fe20008000000 */
[----:B------:R-:W-:Y:S02]  /*0d90*/  UIADD3 UR4, UPT, UPT, UR4, 0x8, URZ ;  /* 0x0000000804047890 */ /* 0x000fe4000fffe0ff */
[----:B------:R-:W1:Y:S02]  /*0da0*/  LDS R23, [R12] ;  /* 0x000000000c177984 */ /* 0x000e640000000800 */
[----:B------:R-:W-:Y:S01]  /*0db0*/  IADD3 R16, PT, PT, R14, UR6, RZ ;  /* 0x000000060e107c10 */ /* 0x000fe2000fffe0ff */
[----:B------:R-:W-:Y:S01]  /*0dc0*/  UISETP.NE.AND UP2, UPT, UR4, URZ, UPT ;  /* 0x000000ff0400728c */ /* 0x000fe2000bf45270 */
[----:B------:R-:W-:Y:S03]  /*0dd0*/  LDS R21, [R10+-0xc] ;  /* 0xfffff4000a157984 */ /* 0x000fe60000000800 */
[----:B------:R-:W-:Y:S01]  /*0de0*/  VIADD R17, R16, UR6 ;  /* 0x0000000610117c36 */ /* 0x000fe20008000000 */
[----:B------:R0:W2:Y:S04]  /*0df0*/  LDS R22, [R12+UR6] ;  /* 0x000000060c167984 */ /* 0x0000a80008000800 */
[----:B------:R-:W-:Y:S01]  /*0e00*/  LDS R13, [R10+-0x8] ;  /* 0xfffff8000a0d7984 */ /* 0x000fe20000000800 */
[----:B------:R-:W-:-:S03]  /*0e10*/  IADD3 R27, PT, PT, R17, UR6, RZ ;  /* 0x00000006111b7c10 */ /* 0x000fc6000fffe0ff */
[----:B------:R-:W3:Y:S01]  /*0e20*/  LDS R14, [R14+UR6] ;  /* 0x000000060e0e7984 */ /* 0x000ee20008000800 */
[----:B0-----:R-:W-:Y:S02]  /*0e30*/  IMAD R12, R11, 0x20, R12 ;  /* 0x000000200b0c7824 */ /* 0x001fe400078e020c */
[----:B------:R-:W-:Y:S01]  /*0e40*/  VIADD R28, R27, UR6 ;  /* 0x000000061b1c7c36 */ /* 0x000fe20008000000 */
[----:B------:R-:W-:Y:S04]  /*0e50*/  LDS R15, [R10+-0x4] ;  /* 0xfffffc000a0f7984 */ /* 0x000fe80000000800 */
[----:B------:R-:W0:Y:S04]  /*0e60*/  LDS R16, [R16+UR6] ;  /* 0x0000000610107984 */ /* 0x000e280008000800 */
[----:B------:R-:W-:Y:S04]  /*0e70*/  LDS R17, [R17+UR6] ;  /* 0x0000000611117984 */ /* 0x000fe80008000800 */
[----:B------:R-:W4:Y:S01]  /*0e80*/  LDS R18, [R10] ;  /* 0x000000000a127984 */ /* 0x000f220000000800 */
[----:B-1----:R-:W-:-:S03]  /*0e90*/  FFMA R24, R20, R23, R19 ;  /* 0x0000001714187223 */ /* 0x002fc60000000013 */
[----:B------:R-:W-:Y:S04]  /*0ea0*/  LDS R20, [R27+UR6] ;  /* 0x000000061b147984 */ /* 0x000fe80008000800 */
[----:B------:R-:W1:Y:S01]  /*0eb0*/  LDS R19, [R10+0x4] ;  /* 0x000004000a137984 */ /* 0x000e620000000800 */
[----:B--2---:R-:W-:Y:S01]  /*0ec0*/  FFMA R26, R21, R22, R24 ;  /* 0x00000016151a7223 */ /* 0x004fe20000000018 */
[----:B------:R-:W-:Y:S02]  /*0ed0*/  IADD3 R22, PT, PT, R28, UR6, RZ ;  /* 0x000000061c167c10 */ /* 0x000fe4000fffe0ff */
[----:B------:R-:W-:Y:S04]  /*0ee0*/  LDS R24, [R28+UR6] ;  /* 0x000000061c187984 */ /* 0x000fe80008000800 */
[----:B------:R-:W2:Y:S01]  /*0ef0*/  LDS R23, [R10+0x8] ;  /* 0x000008000a177984 */ /* 0x000ea20000000800 */
[----:B---3--:R-:W-:-:S03]  /*0f00*/  FFMA R14, R13, R14, R26 ;  /* 0x0000000e0d0e7223 */ /* 0x008fc6000000001a */
[----:B------:R-:W-:Y:S04]  /*0f10*/  LDS R22, [R22+UR6] ;  /* 0x0000000616167984 */ /* 0x000fe80008000800 */
[----:B------:R3:W5:Y:S01]  /*0f20*/  LDS R21, [R10+0xc] ;  /* 0x00000c000a157984 */ /* 0x0007620000000800 */
[----:B0-----:R-:W-:Y:S01]  /*0f30*/  FFMA R15, R15, R16, R14 ;  /* 0x000000100f0f7223 */ /* 0x001fe2000000000e */
[----:B---3--:R-:W-:-:S03]  /*0f40*/  IADD3 R10, PT, PT, R10, 0x20, RZ ;  /* 0x000000200a0a7810 */ /* 0x008fc60007ffe0ff */
[----:B----4-:R-:W-:-:S04]  /*0f50*/  FFMA R18, R18, R17, R15 ;  /* 0x0000001112127223 */ /* 0x010fc8000000000f */
[----:B-1----:R-:W-:-:S04]  /*0f60*/  FFMA R18, R19, R20, R18 ;  /* 0x0000001413127223 */ /* 0x002fc80000000012 */
[----:B--2---:R-:W-:-:S04]  /*0f70*/  FFMA R18, R23, R24, R18 ;  /* 0x0000001817127223 */ /* 0x004fc80000000012 */
[----:B-----5:R-:W-:Y:S01]  /*0f80*/  FFMA R19, R21, R22, R18 ;  /* 0x0000001615137223 */ /* 0x020fe20000000012 */
[----:B------:R-:W-:Y:S06]  /*0f90*/  BRA.U UP2, `(.L_x_4) ;  /* 0xfffffffd02747547 */ /* 0x000fec000b83ffff */
[----:B------:R-:W-:-:S05]  /*0fa0*/  UMOV UR4, UR5 ;  /* 0x0000000500047c82 */ /* 0x000fca0008000000 */
.L_x_3:
[----:B------:R-:W-:-:S09]  /*0fb0*/  UISETP.NE.AND UP2, UPT, UR10, URZ, UPT ;  /* 0x000000ff0a00728c */ /* 0x000fd2000bf45270 */
[----:B------:R-:W-:Y:S05]  /*0fc0*/  BRA.U !UP2, `(.L_x_5) ;  /* 0x000000010abc7547 */ /* 0x000fea000b800000 */
[----:B------:R-:W-:Y:S01]  /*0fd0*/  UISETP.NE.AND UP2, UPT, UR11, URZ, UPT ;  /* 0x000000ff0b00728c */ /* 0x000fe2000bf45270 */
[----:B------:R-:W-:Y:S10]  /*0fe0*/  BRA.U !UP1, `(.L_x_6) ;  /* 0x0000000109507547 */ /* 0x000ff4000b800000 */
[----:B------:R-:W0:Y:S01]  /*0ff0*/  LDC R12, c[0x0][0x390] ;  /* 0x0000e400ff0c7b82 */ /* 0x000e220000000800 */
[----:B------:R-:W-:-:S05]  /*1000*/  VIADD R10, R25, UR4 ;  /* 0x00000004190a7c36 */ /* 0x000fca0008000000 */
[----:B------:R-:W-:-:S05]  /*1010*/  LEA R10, R10, UR8, 0x2 ;  /* 0x000000080a0a7c11 */ /* 0x000fca000f8e10ff */
[----:B------:R-:W-:Y:S04]  /*1020*/  LDS R15, [R10+0x4] ;  /* 0x000004000a0f7984 */ /* 0x000fe80000000800 */
[----:B------:R-:W-:Y:S04]  /*1030*/  LDS R17, [R10+0x8] ;  /* 0x000008000a117984 */ /* 0x000fe80000000800 */
[----:B------:R-:W-:Y:S01]  /*1040*/  LDS R21, [R10+0xc] ;  /* 0x00000c000a157984 */ /* 0x000fe20000000800 */
[----:B0-----:R-:W-:Y:S01]  /*1050*/  IMAD R11, R12, UR4, R9 ;  /* 0x000000040c0b7c24 */ /* 0x001fe2000f8e0209 */
[----:B------:R-:W-:-:S02]  /*1060*/  UIADD3 UR4, UPT, UPT, UR4, 0x4, URZ ;  /* 0x0000000404047890 */ /* 0x000fc4000fffe0ff */
[----:B------:R-:W-:Y:S02]  /*1070*/  LDS R12, [R10] ;  /* 0x000000000a0c7984 */ /* 0x000fe40000000800 */
[----:B------:R-:W-:-:S04]  /*1080*/  LEA R11, R11, UR8, 0x2 ;  /* 0x000000080b0b7c11 */ /* 0x000fc8000f8e10ff */
[----:B------:R-:W-:Y:S01]  /*1090*/  IADD3 R14, PT, PT, R11, UR6, RZ ;  /* 0x000000060b0e7c10 */ /* 0x000fe2000fffe0ff */
[----:B------:R-:W0:Y:S04]  /*10a0*/  LDS R13, [R11] ;  /* 0x000000000b0d7984 */ /* 0x000e280000000800 */
[----:B------:R-:W1:Y:S01]  /*10b0*/  LDS R16, [R11+UR6] ;  /* 0x000000060b107984 */ /* 0x000e620008000800 */
[----:B------:R-:W-:-:S03]  /*10c0*/  VIADD R18, R14, UR6 ;  /* 0x000000060e127c36 */ /* 0x000fc60008000000 */
[----:B------:R-:W2:Y:S04]  /*10d0*/  LDS R14, [R14+UR6] ;  /* 0x000000060e0e7984 */ /* 0x000ea80008000800 */
[----:B------:R-:W3:Y:S01]  /*10e0*/  LDS R18, [R18+UR6] ;  /* 0x0000000612127984 */ /* 0x000ee20008000800 */
[----:B0-----:R-:W-:-:S04]  /*10f0*/  FFMA R12, R12, R13, R19 ;  /* 0x0000000d0c0c7223 */ /* 0x001fc80000000013 */
[----:B-1----:R-:W-:-:S04]  /*1100*/  FFMA R12, R15, R16, R12 ;  /* 0x000000100f0c7223 */ /* 0x002fc8000000000c */
[----:B--2---:R-:W-:-:S04]  /*1110*/  FFMA R12, R17, R14, R12 ;  /* 0x0000000e110c7223 */ /* 0x004fc8000000000c */
[----:B---3--:R-:W-:-:S07]  /*1120*/  FFMA R19, R21, R18, R12 ;  /* 0x0000001215137223 */ /* 0x008fce000000000c */
.L_x_6:
[----:B------:R-:W-:Y:S05]  /*1130*/  BRA.U !UP2, `(.L_x_5) ;  /* 0x000000010a607547 */ /* 0x000fea000b800000 */
[----:B------:R-:W0:Y:S01]  /*1140*/  LDC R16, c[0x0][0x390] ;  /* 0x0000e400ff107b82 */ /* 0x000e220000000800 */
[----:B------:R-:W-:Y:S01]  /*1150*/  UISETP.NE.AND UP2, UPT, UR11, 0x1, UPT ;  /* 0x000000010b00788c */ /* 0x000fe2000bf45270 */
[----:B0-----:R-:W-:-:S08]  /*1160*/  LOP3.LUT P0, RZ, R16, 0x1, RZ, 0xc0, !PT ;  /* 0x0000000110ff7812 */ /* 0x001fd0000780c0ff */
[----:B------:R-:W-:Y:S05]  /*1170*/  BRA.U !UP2, `(.L_x_7) ;  /* 0x000000010a307547 */ /* 0x000fea000b800000 */
[----:B------:R-:W0:Y:S01]  /*1180*/  LDC R12, c[0x0][0x390] ;  /* 0x0000e400ff0c7b82 */ /* 0x000e220000000800 */
[----:B------:R-:W-:-:S04]  /*1190*/  IADD3 R10, PT, PT, R25, UR4, RZ ;  /* 0x00000004190a7c10 */ /* 0x000fc8000fffe0ff */
[----:B------:R-:W-:-:S05]  /*11a0*/  LEA R10, R10, UR8, 0x2 ;  /* 0x000000080a0a7c11 */ /* 0x000fca000f8e10ff */
[----:B------:R-:W-:Y:S01]  /*11b0*/  LDS R15, [R10+0x4] ;  /* 0x000004000a0f7984 */ /* 0x000fe20000000800 */
[----:B0-----:R-:W-:Y:S01]  /*11c0*/  IMAD R12, R12, UR4, R9 ;  /* 0x000000040c0c7c24 */ /* 0x001fe2000f8e0209 */
[----:B------:R-:W-:-:S04]  /*11d0*/  UIADD3 UR4, UPT, UPT, UR4, 0x2, URZ ;  /* 0x0000000204047890 */ /* 0x000fc8000fffe0ff */
[----:B------:R-:W-:Y:S02]  /*11e0*/  LEA R11, R12, UR8, 0x2 ;  /* 0x000000080c0b7c11 */ /* 0x000fe4000f8e10ff */
[----:B------:R-:W-:Y:S04]  /*11f0*/  LDS R12, [R10] ;  /* 0x000000000a0c7984 */ /* 0x000fe80000000800 */
[----:B------:R-:W0:Y:S04]  /*1200*/  LDS R13, [R11] ;  /* 0x000000000b0d7984 */ /* 0x000e280000000800 */
[----:B------:R-:W1:Y:S01]  /*1210*/  LDS R14, [R11+UR6] ;  /* 0x000000060b0e7984 */ /* 0x000e620008000800 */
[----:B0-----:R-:W-:-:S04]  /*1220*/  FFMA R12, R12, R13, R19 ;  /* 0x0000000d0c0c7223 */ /* 0x001fc80000000013 */
[----:B-1----:R-:W-:-:S07]  /*1230*/  FFMA R19, R15, R14, R12 ;  /* 0x0000000e0f137223 */ /* 0x002fce000000000c */
.L_x_7:
[----:B------:R-:W-:Y:S05]  /*1240*/  @!P0 BRA `(.L_x_5) ;  /* 0x00000000001c8947 */ /* 0x000fea0003800000 */
[----:B------:R-:W-:Y:S02]  /*1250*/  IMAD R10, R16, UR4, R9 ;  /* 0x00000004100a7c24 */ /* 0x000fe4000f8e0209 */
[----:B------:R-:W-:-:S03]  /*1260*/  VIADD R9, R25, UR4 ;  /* 0x0000000419097c36 */ /* 0x000fc60008000000 */
[----:B------:R-:W-:Y:S02]  /*1270*/  LEA R11, R10, UR8, 0x2 ;  /* 0x000000080a0b7c11 */ /* 0x000fe4000f8e10ff */
[----:B------:R-:W-:-:S04]  /*1280*/  LEA R9, R9, UR8, 0x2 ;  /* 0x0000000809097c11 */ /* 0x000fc8000f8e10ff */
[----:B------:R-:W-:Y:S04]  /*1290*/  LDS R11, [R11] ;  /* 0x000000000b0b7984 */ /* 0x000fe80000000800 */
[----:B------:R-:W0:Y:S02]  /*12a0*/  LDS R10, [R9] ;  /* 0x00000000090a7984 */ /* 0x000e240000000800 */
[----:B0-----:R-:W-:-:S07]  /*12b0*/  FFMA R19, R10, R11, R19 ;  /* 0x0000000b0a137223 */ /* 0x001fce0000000013 */
.L_x_5:
[----:B------:R-:W0:Y:S01]  /*12c0*/  LDCU UR4, c[0x0][0x390] ;  /* 0x00007200ff0477ac */ /* 0x000e220008000800 */
[----:B------:R-:W1:Y:S01]  /*12d0*/  LDC.64 R10, c[0x0][0x388] ;  /* 0x0000e200ff0a7b82 */ /* 0x000e620000000a00 */
[----:B------:R-:W-:Y:S01]  /*12e0*/  IADD3 R9, PT, PT, R6, R7, RZ ;  /* 0x0000000706097210 */ /* 0x000fe20007ffe0ff */
[----:B------:R-:W-:-:S05]  /*12f0*/  VIADD R7, R7, 0x1 ;  /* 0x0000000107077836 */ /* 0x000fca0000000000 */
[----:B0-----:R-:W-:Y:S01]  /*1300*/  ISETP.NE.AND P0, PT, R7, UR4, PT ;  /* 0x0000000407007c0c */ /* 0x001fe2000bf05270 */
[----:B-1----:R-:W-:-:S05]  /*1310*/  IMAD.WIDE.U32 R10, R9, 0x4, R10 ;  /* 0x00000004090a7825 */ /* 0x002fca00078e000a */
[----:B------:R0:W-:Y:S07]  /*1320*/  STG.E desc[UR12][R10.64], R19 ;  /* 0x000000130a007986 */ /* 0x0001ee000c10190c */
[----:B------:R-:W-:Y:S05]  /*1330*/  @P0 BRA `(.L_x_8) ;  /* 0xfffffff800680947 */ /* 0x000fea000383ffff */
[----:B------:R-:W-:Y:S05]  /*1340*/  @P1 BRA `(.L_x_9) ;  /* 0xfffffff800481947 */ /* 0x000fea000383ffff */
[----:B------:R-:W-:Y:S05]  /*1350*/  EXIT ;  /* 0x000000000000794d */ /* 0x000fea0003800000 */
.L_x_10:
[----:B------:R-:W-:-:S00]  /*1360*/  BRA `(.L_x_10) ;  /* 0xfffffffc00fc7947 */ /* 0x000fc0000383ffff */
[----:B------:R-:W-:-:S00]  /*1370*/  NOP ;  /* 0x0000000000007918 */ /* 0x000fc00000000000 */
        /* <DEDUP_REMOVED lines=8> */
.L_x_18:


//--------------------- .text._Z6CudaMMPfS_i      --------------------------
	.section	.text._Z6CudaMMPfS_i,"ax",@progbits
	.align	128
        .global         _Z6CudaMMPfS_i
        .type           _Z6CudaMMPfS_i,@function
        .size           _Z6CudaMMPfS_i,(.L_x_19 - _Z6CudaMMPfS_i)
        .other          _Z6CudaMMPfS_i,@"STO_CUDA_ENTRY STV_DEFAULT"
_Z6CudaMMPfS_i:
.text._Z6CudaMMPfS_i:
[----:B------:R-:W-:Y:S01]  /*0000*/  LDC R1, c[0x0][0x37c] ;  /* 0x0000df00ff017b82 */ /* 0x000fe20000000800 */
[----:B------:R-:W0:Y:S07]  /*0010*/  S2R R3, SR_TID.X ;  /* 0x0000000000037919 */ /* 0x000e2e0000002100 */
[----:B------:R-:W0:Y:S08]  /*0020*/  S2UR UR4, SR_CTAID.X ;  /* 0x00000000000479c3 */ /* 0x000e300000002500 */
[----:B------:R-:W0:Y:S08]  /*0030*/  LDC R0, c[0x0][0x360] ;  /* 0x0000d800ff007b82 */ /* 0x000e300000000800 */
[----:B------:R-:W1:Y:S01]  /*0040*/  LDC R7, c[0x0][0x390] ;  /* 0x0000e400ff077b82 */ /* 0x000e620000000800 */
[----:B0-----:R-:W-:-:S04]  /*0050*/  IMAD R0, R0, UR4, R3 ;  /* 0x0000000400007c24 */ /* 0x001fc8000f8e0203 */
[----:B-1----:R-:W-:-:S04]  /*0060*/  IMAD R2, R0, R7, RZ ;  /* 0x0000000700027224 */ /* 0x002fc800078e02ff */
[----:B------:R-:W-:-:S05]  /*0070*/  IMAD R5, R2, R7, RZ ;  /* 0x0000000702057224 */ /* 0x000fca00078e02ff */
[----:B------:R-:W-:-:S13]  /*0080*/  ISETP.GT.U32.AND P0, PT, R5, 0x1dfffff, PT ;  /* 0x01dfffff0500780c */ /* 0x000fda0003f04070 */
[----:B------:R-:W-:Y:S05]  /*0090*/  @P0 EXIT ;  /* 0x000000000000094d */ /* 0x000fea0003800000 */
[----:B------:R-:W-:-:S13]  /*00a0*/  ISETP.GE.AND P0, PT, R7, 0x1, PT ;  /* 0x000000010700780c */ /* 0x000fda0003f06270 */
[----:B------:R-:W-:Y:S05]  /*00b0*/  @!P0 EXIT ;  /* 0x000000000000894d */ /* 0x000fea0003800000 */
[----:B------:R-:W0:Y:S01]  /*00c0*/  LDC.64 R2, c[0x0][0x380] ;  /* 0x0000e000ff027b82 */ /* 0x000e220000000a00 */
[C---:B------:R-:W-:Y:S01]  /*00d0*/  IADD3 R4, PT, PT, R7.reuse, -0x1, RZ ;  /* 0xffffffff07047810 */ /* 0x040fe20007ffe0ff */
[----:B------:R-:W-:Y:S01]  /*00e0*/  HFMA2 R13, -RZ, RZ, 0, 0 ;  /* 0x00000000ff0d7431 */ /* 0x000fe200000001ff */
[C---:B------:R-:W-:Y:S01]  /*00f0*/  LOP3.LUT R24, R7.reuse, 0x7, RZ, 0xc0, !PT ;  /* 0x0000000707187812 */ /* 0x040fe200078ec0ff */
[----:B------:R-:W1:Y:S01]  /*0100*/  LDCU.64 UR14, c[0x0][0x358] ;  /* 0x00006b00ff0e77ac */ /* 0x000e620008000a00 */
[----:B------:R-:W-:Y:S02]  /*0110*/  ISETP.GE.U32.AND P0, PT, R4, 0x7, PT ;  /* 0x000000070400780c */ /* 0x000fe40003f06070 */
[C---:B------:R-:W-:Y:S02]  /*0120*/  LOP3.LUT R25, R7.reuse, 0x3, RZ, 0xc0, !PT ;  /* 0x0000000307197812 */ /* 0x040fe400078ec0ff */
[----:B------:R-:W-:Y:S01]  /*0130*/  LOP3.LUT R12, R7, 0x7ffffff8, RZ, 0xc0, !PT ;  /* 0x7ffffff8070c7812 */ /* 0x000fe200078ec0ff */
[----:B01----:R-:W-:-:S08]  /*0140*/  IMAD.WIDE.U32 R2, R5, 0x4, R2 ;  /* 0x0000000405027825 */ /* 0x003fd000078e0002 */
.L_x_16:
[----:B0-----:R-:W0:Y:S01]  /*0150*/  LDC R4, c[0x0][0x390] ;  /* 0x0000e400ff047b82 */ /* 0x001e220000000800 */
[----:B------:R-:W-:Y:S01]  /*0160*/  MOV R15, R13 ;  /* 0x0000000d000f7202 */ /* 0x000fe20000000f00 */
[----:B------:R-:W-:Y:S01]  /*0170*/  UMOV UR4, URZ ;  /* 0x000000ff00047c82 */ /* 0x000fe20008000000 */
[C---:B0-----:R-:W-:Y:S01]  /*0180*/  IMAD R14, R13.reuse, R4, RZ ;  /* 0x000000040d0e7224 */ /* 0x041fe200078e02ff */
[----:B------:R-:W-:-:S04]  /*0190*/  IADD3 R13, PT, PT, R13, 0x1, RZ ;  /* 0x000000010d0d7810 */ /* 0x000fc80007ffe0ff */
[----:B------:R-:W-:-:S13]  /*01a0*/  ISETP.NE.AND P1, PT, R13, R4, PT ;  /* 0x000000040d00720c */ /* 0x000fda0003f25270 */
.L_x_15:
[----:B------:R-:W-:Y:S01]  /*01b0*/  HFMA2 R19, -RZ, RZ, 0, 0 ;  /* 0x00000000ff137431 */ /* 0x000fe200000001ff */
[----:B0-----:R-:W-:Y:S01]  /*01c0*/  MOV R23, RZ ;  /* 0x000000ff00177202 */ /* 0x001fe20000000f00 */
[----:B------:R-:W-:Y:S06]  /*01d0*/  @!P0 BRA `(.L_x_11) ;  /* 0x0000000400088947 */ /* 0x000fec0003800000 */
[----:B------:R-:W0:Y:S01]  /*01e0*/  LDCU UR13, c[0x0][0x390] ;  /* 0x00007200ff0d77ac */ /* 0x000e220008000800 */
[----:B------:R-:W-:Y:S02]  /*01f0*/  IADD3 R16, PT, PT, -R12, RZ, RZ ;  /* 0x000000ff0c107210 */ /* 0x000fe40007ffe1ff */
[----:B------:R-:W-:Y:S01]  /*0200*/  MOV R23, RZ ;  /* 0x000000ff00177202 */ /* 0x000fe20000000f00 */
[----:B------:R-:W-:Y:S01]  /*0210*/  UMOV UR5, UR4 ;  /* 0x0000000400057c82 */ /* 0x000fe20008000000 */
[----:B------:R-:W-:Y:S01]  /*0220*/  MOV R17, R14 ;  /* 0x0000000e00117202 */ /* 0x000fe20000000f00 */
[----:B0-----:R-:W-:Y:S02]  /*0230*/  UIADD3 UR6, UPT, UPT, UR4, UR13, URZ ;  /* 0x0000000d04067290 */ /* 0x001fe4000fffe0ff */
[----:B------:R-:W-:Y:S02]  /*0240*/  ULEA UR7, UR13, UR4, 0x1 ;  /* 0x000000040d077291 */ /* 0x000fe4000f8e08ff */
[----:B------:R-:W-:-:S02]  /*0250*/  UIMAD UR8, UR13, 0x3, UR4 ;  /* 0x000000030d0878a4 */ /* 0x000fc4000f8e0204 */
[----:B------:R-:W-:Y:S02]  /*0260*/  ULEA UR9, UR13, UR4, 0x2 ;  /* 0x000000040d097291 */ /* 0x000fe4000f8e10ff */
[----:B------:R-:W-:Y:S02]  /*0270*/  UIMAD UR10, UR13, 0x5, UR4 ;  /* 0x000000050d0a78a4 */ /* 0x000fe4000f8e0204 */
[----:B------:R-:W-:Y:S02]  /*0280*/  UIMAD UR11, UR13, 0x6, UR4 ;  /* 0x000000060d0b78a4 */ /* 0x000fe4000f8e0204 */
[----:B------:R-:W-:-:S12]  /*0290*/  UIMAD UR12, UR13, 0x7, UR4 ;  /* 0x000000070d0c78a4 */ /* 0x000fd8000f8e0204 */
.L_x_12:
[----:B------:R-:W-:Y:S01]  /*02a0*/  MOV R21, UR5 ;  /* 0x0000000500157c02 */ /* 0x000fe20008000f00 */
[----:B------:R-:W-:-:S04]  /*02b0*/  IMAD.WIDE.U32 R4, R17, 0x4, R2 ;  /* 0x0000000411047825 */ /* 0x000fc800078e0002 */
[--C-:B------:R-:W-:Y:S01]  /*02c0*/  IMAD.WIDE.U32 R20, R21, 0x4, R2.reuse ;  /* 0x0000000415147825 */ /* 0x100fe200078e0002 */
[----:B------:R-:W2:Y:S03]  /*02d0*/  LDG.E R26, desc[UR14][R4.64] ;  /* 0x0000000e041a7981 */ /* 0x000ea6000c1e1900 */
[----:B------:R-:W-:Y:S01]  /*02e0*/  IMAD.U32 R19, RZ, RZ, UR6 ;  /* 0x00000006ff137e24 */ /* 0x000fe2000f8e00ff */
[----:B------:R-:W3:Y:S03]  /*02f0*/  LDG.E R28, desc[UR14][R4.64+0x4] ;  /* 0x0000040e041c7981 */ /* 0x000ee6000c1e1900 */
[----:B------:R-:W-:Y:S01]  /*0300*/  IMAD.WIDE.U32 R18, R19, 0x4, R2 ;  /* 0x0000000413127825 */ /* 0x000fe200078e0002 */
[----:B------:R-:W2:Y:S04]  /*0310*/  LDG.E R20, desc[UR14][R20.64] ;  /* 0x0000000e14147981 */ /* 0x000ea8000c1e1900 */
[----:B------:R0:W3:Y:S01]  /*0320*/  LDG.E R27, desc[UR14][R18.64] ;  /* 0x0000000e121b7981 */ /* 0x0000e2000c1e1900 */
[----:B------:R-:W-:-:S02]  /*0330*/  MOV R11, UR7 ;  /* 0x00000007000b7c02 */ /* 0x000fc40008000f00 */
[----:B------:R-:W-:-:S03]  /*0340*/  MOV R7, UR8 ;  /* 0x0000000800077c02 */ /* 0x000fc60008000f00 */
[--C-:B------:R-:W-:Y:S01]  /*0350*/  IMAD.WIDE.U32 R10, R11, 0x4, R2.reuse ;  /* 0x000000040b0a7825 */ /* 0x100fe200078e0002 */
[----:B------:R-:W-:Y:S01]  /*0360*/  MOV R9, UR9 ;  /* 0x0000000900097c02 */ /* 0x000fe20008000f00 */
[----:B------:R-:W4:Y:S02]  /*0370*/  LDG.E R21, desc[UR14][R4.64+0x8] ;  /* 0x0000080e04157981 */ /* 0x000f24000c1e1900 */
[--C-:B------:R-:W-:Y:S01]  /*0380*/  IMAD.WIDE.U32 R6, R7, 0x4, R2.reuse ;  /* 0x0000000407067825 */ /* 0x100fe200078e0002 */
[----:B0-----:R-:W-:Y:S01]  /*0390*/  MOV R19, UR10 ;  /* 0x0000000a00137c02 */ /* 0x001fe20008000f00 */
[----:B------:R-:W4:Y:S02]  /*03a0*/  LDG.E R22, desc[UR14][R10.64] ;  /* 0x0000000e0a167981 */ /* 0x000f24000c1e1900 */
[--C-:B------:R-:W-:Y:S02]  /*03b0*/  IMAD.WIDE.U32 R8, R9, 0x4, R2.reuse ;  /* 0x0000000409087825 */ /* 0x100fe400078e0002 */
[----:B------:R0:W5:Y:S02]  /*03c0*/  LDG.E R29, desc[UR14][R6.64] ;  /* 0x0000000e061d7981 */ /* 0x000164000c1e1900 */
[----:B------:R-:W-:-:S02]  /*03d0*/  IMAD.WIDE.U32 R18, R19, 0x4, R2 ;  /* 0x0000000413127825 */ /* 0x000fc400078e0002 */
[----:B------:R-:W5:Y:S04]  /*03e0*/  LDG.E R8, desc[UR14][R8.64] ;  /* 0x0000000e08087981 */ /* 0x000f68000c1e1900 */
[----:B------:R-:W5:Y:S01]  /*03f0*/  LDG.E R19, desc[UR14][R18.64] ;  /* 0x0000000e12137981 */ /* 0x000f62000c1e1900 */
[----:B0-----:R-:W-:-:S03]  /*0400*/  MOV R7, UR12 ;  /* 0x0000000c00077c02 */ /* 0x001fc60008000f00 */
[----:B------:R-:W5:Y:S02]  /*0410*/  LDG.E R9, desc[UR14][R4.64+0x18] ;  /* 0x0000180e04097981 */ /* 0x000f64000c1e1900 */
[----:B------:R-:W-:-:S06]  /*0420*/  IMAD.WIDE.U32 R6, R7, 0x4, R2 ;  /* 0x0000000407067825 */ /* 0x000fcc00078e0002 */
[----:B------:R-:W5:Y:S01]  /*0430*/  LDG.E R6, desc[UR14][R6.64] ;  /* 0x0000000e06067981 */ /* 0x000f62000c1e1900 */
[----:B--2---:R-:W-:Y:S01]  /*0440*/  FFMA R23, R26, R20, R23 ;  /* 0x000000141a177223 */ /* 0x004fe20000000017 */
[----:B------:R-:W-:Y:S02]  /*0450*/  MOV R26, UR11 ;  /* 0x0000000b001a7c02 */ /* 0x000fe40008000f00 */
[----:B------:R-:W5:Y:S01]  /*0460*/  LDG.E R20, desc[UR14][R4.64+0xc] ;  /* 0x00000c0e04147981 */ /* 0x000f62000c1e1900 */
[----:B---3--:R-:W-:-:S03]  /*0470*/  FFMA R28, R28, R27, R23 ;  /* 0x0000001b1c1c7223 */ /* 0x008fc60000000017 */
[----:B------:R-:W2:Y:S01]  /*0480*/  LDG.E R23, desc[UR14][R4.64+0x10] ;  /* 0x0000100e04177981 */ /* 0x000ea2000c1e1900 */
[----:B------:R-:W-:-:S03]  /*0490*/  IMAD.WIDE.U32 R10, R26, 0x4, R2 ;  /* 0x000000041a0a7825 */ /* 0x000fc600078e0002 */
[----:B------:R-:W3:Y:S04]  /*04a0*/  LDG.E R26, desc[UR14][R4.64+0x14] ;  /* 0x0000140e041a7981 */ /* 0x000ee8000c1e1900 */
[----:B------:R-:W3:Y:S04]  /*04b0*/  LDG.E R10, desc[UR14][R10.64] ;  /* 0x0000000e0a0a7981 */ /* 0x000ee8000c1e1900 */
[----:B------:R-:W3:Y:S01]  /*04c0*/  LDG.E R27, desc[UR14][R4.64+0x1c] ;  /* 0x00001c0e041b7981 */ /* 0x000ee2000c1e1900 */
[----:B----4-:R-:W-:Y:S01]  /*04d0*/  FFMA R21, R21, R22, R28 ;  /* 0x0000001615157223 */ /* 0x010fe2000000001c */
[----:B------:R-:W-:-:S05]  /*04e0*/  VIADD R16, R16, 0x8 ;  /* 0x0000000810107836 */ /* 0x000fca0000000000 */
[----:B------:R-:W-:Y:S01]  /*04f0*/  ISETP.NE.AND P2, PT, R16, RZ, PT ;  /* 0x000000ff1000720c */ /* 0x000fe20003f45270 */
[----:B------:R-:W-:Y:S02]  /*0500*/  ULEA UR6, UR13, UR6, 0x3 ;  /* 0x000000060d067291 */ /* 0x000fe4000f8e18ff */
[----:B------:R-:W-:Y:S02]  /*0510*/  ULEA UR7, UR13, UR7, 0x3 ;  /* 0x000000070d077291 */ /* 0x000fe4000f8e18ff */
[----:B------:R-:W-:Y:S02]  /*0520*/  ULEA UR8, UR13, UR8, 0x3 ;  /* 0x000000080d087291 */ /* 0x000fe4000f8e18ff */
[----:B------:R-:W-:Y:S02]  /*0530*/  ULEA UR9, UR13, UR9, 0x3 ;  /* 0x000000090d097291 */ /* 0x000fe4000f8e18ff */
[----:B------:R-:W-:Y:S02]  /*0540*/  ULEA UR10, UR13, UR10, 0x3 ;  /* 0x0000000a0d0a7291 */ /* 0x000fe4000f8e18ff */
[----:B------:R-:W-:-:S02]  /*0550*/  ULEA UR11, UR13, UR11, 0x3 ;  /* 0x0000000b0d0b7291 */ /* 0x000fc4000f8e18ff */
[----:B------:R-:W-:Y:S02]  /*0560*/  ULEA UR12, UR13, UR12, 0x3 ;  /* 0x0000000c0d0c7291 */ /* 0x000fe4000f8e18ff */
[----:B------:R-:W-:Y:S01]  /*0570*/  ULEA UR5, UR13, UR5, 0x3 ;  /* 0x000000050d057291 */ /* 0x000fe2000f8e18ff */
[----:B------:R-:W-:Y:S01]  /*0580*/  IADD3 R17, PT, PT, R17, 0x8, RZ ;  /* 0x0000000811117810 */ /* 0x000fe20007ffe0ff */
[----:B-----5:R-:W-:-:S04]  /*0590*/  FFMA R20, R20, R29, R21 ;  /* 0x0000001d14147223 */ /* 0x020fc80000000015 */
[----:B--2---:R-:W-:-:S04]  /*05a0*/  FFMA R23, R23, R8, R20 ;  /* 0x0000000817177223 */ /* 0x004fc80000000014 */
[----:B---3--:R-:W-:-:S04]  /*05b0*/  FFMA R26, R26, R19, R23 ;  /* 0x000000131a1a7223 */ /* 0x008fc80000000017 */
[----:B------:R-:W-:-:S04]  /*05c0*/  FFMA R10, R9, R10, R26 ;  /* 0x0000000a090a7223 */ /* 0x000fc8000000001a */
[----:B------:R-:W-:Y:S01]  /*05d0*/  FFMA R23, R27, R6, R10 ;  /* 0x000000061b177223 */ /* 0x000fe2000000000a */
[----:B------:R-:W-:Y:S06]  /*05e0*/  @P2 BRA `(.L_x_12) ;  /* 0xfffffffc002c2947 */ /* 0x000fec000383ffff */
[----:B------:R-:W-:-:S07]  /*05f0*/  MOV R19, R12 ;  /* 0x0000000c00137202 */ /* 0x000fce0000000f00 */
.L_x_11:
[----:B------:R-:W-:-:S13]  /*0600*/  ISETP.NE.AND P2, PT, R24, RZ, PT ;  /* 0x000000ff1800720c */ /* 0x000fda0003f45270 */
[----:B------:R-:W-:Y:S05]  /*0610*/  @!P2 BRA `(.L_x_13) ;  /* 0x0000000000f0a947 */ /* 0x000fea0003800000 */
[----:B------:R-:W-:Y:S02]  /*0620*/  IADD3 R4, PT, PT, R24, -0x1, RZ ;  /* 0xffffffff18047810 */ /* 0x000fe40007ffe0ff */
[----:B------:R-:W-:Y:S02]  /*0630*/  ISETP.NE.AND P2, PT, R25, RZ, PT ;  /* 0x000000ff1900720c */ /* 0x000fe40003f45270 */
[----:B------:R-:W-:-:S13]  /*0640*/  ISETP.GE.U32.AND P3, PT, R4, 0x3, PT ;  /* 0x000000030400780c */ /* 0x000fda0003f66070 */
[----:B------:R-:W-:Y:S05]  /*0650*/  @!P3 BRA `(.L_x_14) ;  /* 0x000000000070b947 */ /* 0x000fea0003800000 */
[----:B------:R-:W0:Y:S01]  /*0660*/  LDC R18, c[0x0][0x390] ;  /* 0x0000e400ff127b82 */ /* 0x000e220000000800 */
[CC--:B------:R-:W-:Y:S02]  /*0670*/  IADD3 R11, PT, PT, R14.reuse, R19.reuse, RZ ;  /* 0x000000130e0b7210 */ /* 0x0c0fe40007ffe0ff */
[----:B------:R-:W-:-:S03]  /*0680*/  IADD3 R17, P3, PT, R14, R19, RZ ;  /* 0x000000130e117210 */ /* 0x000fc60007f7e0ff */
[----:B------:R-:W-:Y:S01]  /*0690*/  IMAD.WIDE.U32 R10, R11, 0x4, R2 ;  /* 0x000000040b0a7825 */ /* 0x000fe200078e0002 */
[----:B------:R-:W-:Y:S02]  /*06a0*/  IADD3.X R16, PT, PT, RZ, RZ, RZ, P3, !PT ;  /* 0x000000ffff107210 */ /* 0x000fe40001ffe4ff */
[----:B------:R-:W-:-:S03]  /*06b0*/  LEA R4, P3, R17, R2, 0x2 ;  /* 0x0000000211047211 */ /* 0x000fc600078610ff */
[----:B------:R-:W2:Y:S01]  /*06c0*/  LDG.E R10, desc[UR14][R10.64] ;  /* 0x0000000e0a0a7981 */ /* 0x000ea2000c1e1900 */
[----:B0-----:R-:W-:-:S05]  /*06d0*/  IMAD R9, R19, R18, UR4 ;  /* 0x0000000413097e24 */ /* 0x001fca000f8e0212 */
[C---:B------:R-:W-:Y:S01]  /*06e0*/  IADD3 R5, PT, PT, R9.reuse, R18, RZ ;  /* 0x0000001209057210 */ /* 0x040fe20007ffe0ff */
[----:B------:R-:W-:-:S03]  /*06f0*/  IMAD.WIDE.U32 R8, R9, 0x4, R2 ;  /* 0x0000000409087825 */ /* 0x000fc600078e0002 */
[C---:B------:R-:W-:Y:S01]  /*0700*/  IADD3 R21, PT, PT, R5.reuse, R18, RZ ;  /* 0x0000001205157210 */ /* 0x040fe20007ffe0ff */
[----:B------:R-:W-:Y:S01]  /*0710*/  IMAD.WIDE.U32 R6, R5, 0x4, R2 ;  /* 0x0000000405067825 */ /* 0x000fe200078e0002 */
[----:B------:R-:W-:Y:S01]  /*0720*/  LEA.HI.X R5, R17, R3, R16, 0x2, P3 ;  /* 0x0000000311057211 */ /* 0x000fe200018f1410 */
[----:B------:R-:W2:Y:S02]  /*0730*/  LDG.E R8, desc[UR14][R8.64] ;  /* 0x0000000e08087981 */ /* 0x000ea4000c1e1900 */
[C---:B------:R-:W-:Y:S02]  /*0740*/  IMAD.WIDE.U32 R16, R21.reuse, 0x4, R2 ;  /* 0x0000000415107825 */ /* 0x040fe400078e0002 */
[----:B------:R-:W3:Y:S02]  /*0750*/  LDG.E R6, desc[UR14][R6.64] ;  /* 0x0000000e06067981 */ /* 0x000ee4000c1e1900 */
[----:B------:R-:W-:Y:S02]  /*0760*/  IMAD.IADD R21, R21, 0x1, R18 ;  /* 0x0000000115157824 */ /* 0x000fe400078e0212 */
[----:B------:R-:W3:Y:S02]  /*0770*/  LDG.E R27, desc[UR14][R4.64+0x4] ;  /* 0x0000040e041b7981 */ /* 0x000ee4000c1e1900 */
[----:B------:R-:W-:-:S02]  /*0780*/  IMAD.WIDE.U32 R20, R21, 0x4, R2 ;  /* 0x0000000415147825 */ /* 0x000fc400078e0002 */
[----:B------:R-:W4:Y:S04]  /*0790*/  LDG.E R16, desc[UR14][R16.64] ;  /* 0x0000000e10107981 */ /* 0x000f28000c1e1900 */
[----:B------:R-:W4:Y:S04]  /*07a0*/  LDG.E R29, desc[UR14][R4.64+0x8] ;  /* 0x0000080e041d7981 */ /* 0x000f28000c1e1900 */
[----:B------:R-:W5:Y:S04]  /*07b0*/  LDG.E R18, desc[UR14][R4.64+0xc] ;  /* 0x00000c0e04127981 */ /* 0x000f68000c1e1900 */
[----:B------:R-:W5:Y:S01]  /*07c0*/  LDG.E R21, desc[UR14][R20.64] ;  /* 0x0000000e14157981 */ /* 0x000f62000c1e1900 */
[----:B------:R-:W-:Y:S01]  /*07d0*/  IADD3 R19, PT, PT, R19, 0x4, RZ ;  /* 0x0000000413137810 */ /* 0x000fe20007ffe0ff */
[----:B--2---:R-:W-:-:S04]  /*07e0*/  FFMA R10, R10, R8, R23 ;  /* 0x000000080a0a7223 */ /* 0x004fc80000000017 */
[----:B---3--:R-:W-:-:S04]  /*07f0*/  FFMA R10, R27, R6, R10 ;  /* 0x000000061b0a7223 */ /* 0x008fc8000000000a */
[----:B----4-:R-:W-:-:S04]  /*0800*/  FFMA R10, R29, R16, R10 ;  /* 0x000000101d0a7223 */ /* 0x010fc8000000000a */
[----:B-----5:R-:W-:-:S07]  /*0810*/  FFMA R23, R18, R21, R10 ;  /* 0x0000001512177223 */ /* 0x020fce000000000a */
.L_x_14:
[----:B------:R-:W-:Y:S05]  /*0820*/  @!P2 BRA `(.L_x_13) ;  /* 0x00000000006ca947 */ /* 0x000fea0003800000 */
[----:B------:R-:W0:Y:S01]  /*0830*/  LDC R6, c[0x0][0x390] ;  /* 0x0000e400ff067b82 */ /* 0x000e220000000800 */
[----:B------:R-:W-:-:S13]  /*0840*/  ISETP.NE.AND P3, PT, R25, 0x1, PT ;  /* 0x000000011900780c */ /* 0x000fda0003f65270 */
[CC--:B------:R-:W-:Y:S02]  /*0850*/  @P3 IADD3 R7, P4, PT, R14.reuse, R19.reuse, RZ ;  /* 0x000000130e073210 */ /* 0x0c0fe40007f9e0ff */
[----:B------:R-:W-:Y:S02]  /*0860*/  @P3 IADD3 R11, PT, PT, R14, R19, RZ ;  /* 0x000000130e0b3210 */ /* 0x000fe40007ffe0ff */
[----:B------:R-:W-:Y:S02]  /*0870*/  @P3 IADD3.X R16, PT, PT, RZ, RZ, RZ, P4, !PT ;  /* 0x000000ffff103210 */ /* 0x000fe400027fe4ff */
[----:B------:R-:W-:Y:S01]  /*0880*/  @P3 LEA R4, P4, R7, R2, 0x2 ;  /* 0x0000000207043211 */ /* 0x000fe200078810ff */
[----:B------:R-:W-:Y:S01]  /*0890*/  @P3 IMAD.WIDE.U32 R10, R11, 0x4, R2 ;  /* 0x000000040b0a3825 */ /* 0x000fe200078e0002 */
[----:B0-----:R-:W-:-:S03]  /*08a0*/  LOP3.LUT P2, RZ, R6, 0x1, RZ, 0xc0, !PT ;  /* 0x0000000106ff7812 */ /* 0x001fc6000784c0ff */
[CC--:B------:R-:W-:Y:S01]  /*08b0*/  @P3 IMAD R5, R19.reuse, R6.reuse, UR4 ;  /* 0x0000000413053e24 */ /* 0x0c0fe2000f8e0206 */
[----:B------:R-:W-:Y:S01]  /*08c0*/  @P3 IADD3 R19, PT, PT, R19, 0x2, RZ ;  /* 0x0000000213133810 */ /* 0x000fe20007ffe0ff */
[----:B------:R-:W2:Y:S02]  /*08d0*/  @P3 LDG.E R10, desc[UR14][R10.64] ;  /* 0x0000000e0a0a3981 */ /* 0x000ea4000c1e1900 */
[C---:B------:R-:W-:Y:S01]  /*08e0*/  @P3 IMAD.WIDE.U32 R8, R5.reuse, 0x4, R2 ;  /* 0x0000000405083825 */ /* 0x040fe200078e0002 */
[----:B------:R-:W-:Y:S02]  /*08f0*/  @P3 IADD3 R21, PT, PT, R5, R6, RZ ;  /* 0x0000000605153210 */ /* 0x000fe40007ffe0ff */
[----:B------:R-:W-:-:S03]  /*0900*/  @P3 LEA.HI.X R5, R7, R3, R16, 0x2, P4 ;  /* 0x0000000307053211 */ /* 0x000fc600020f1410 */
[----:B------:R-:W2:Y:S01]  /*0910*/  @P3 LDG.E R8, desc[UR14][R8.64] ;  /* 0x0000000e08083981 */ /* 0x000ea2000c1e1900 */
[----:B------:R-:W-:Y:S01]  /*0920*/  @P2 IADD3 R17, PT, PT, R14, R19, RZ ;  /* 0x000000130e112210 */ /* 0x000fe20007ffe0ff */
[----:B------:R-:W-:Y:S02]  /*0930*/  @P2 IMAD R19, R19, R6, UR4 ;  /* 0x0000000413132e24 */ /* 0x000fe4000f8e0206 */
[----:B------:R-:W3:Y:S01]  /*0940*/  @P3 LDG.E R5, desc[UR14][R4.64+0x4] ;  /* 0x0000040e04053981 */ /* 0x000ee2000c1e1900 */
[----:B------:R-:W-:-:S04]  /*0950*/  @P3 IMAD.WIDE.U32 R6, R21, 0x4, R2 ;  /* 0x0000000415063825 */ /* 0x000fc800078e0002 */
[--C-:B------:R-:W-:Y:S02]  /*0960*/  @P2 IMAD.WIDE.U32 R16, R17, 0x4, R2.reuse ;  /* 0x0000000411102825 */ /* 0x100fe400078e0002 */
[----:B------:R-:W3:Y:S02]  /*0970*/  @P3 LDG.E R6, desc[UR14][R6.64] ;  /* 0x0000000e06063981 */ /* 0x000ee4000c1e1900 */
[----:B------:R-:W-:Y:S02]  /*0980*/  @P2 IMAD.WIDE.U32 R18, R19, 0x4, R2 ;  /* 0x0000000413122825 */ /* 0x000fe400078e0002 */
[----:B------:R-:W4:Y:S04]  /*0990*/  @P2 LDG.E R16, desc[UR14][R16.64] ;  /* 0x0000000e10102981 */ /* 0x000f28000c1e1900 */
[----:B------:R-:W4:Y:S01]  /*09a0*/  @P2 LDG.E R18, desc[UR14][R18.64] ;  /* 0x0000000e12122981 */ /* 0x000f22000c1e1900 */
[----:B--2---:R-:W-:-:S04]  /*09b0*/  @P3 FFMA R10, R10, R8, R23 ;  /* 0x000000080a0a3223 */ /* 0x004fc80000000017 */
[----:B---3--:R-:W-:-:S04]  /*09c0*/  @P3 FFMA R23, R5, R6, R10 ;  /* 0x0000000605173223 */ /* 0x008fc8000000000a */
[----:B----4-:R-:W-:-:S07]  /*09d0*/  @P2 FFMA R23, R16, R18, R23 ;  /* 0x0000001210172223 */ /* 0x010fce0000000017 */
.L_x_13:
[----:B------:R-:W0:Y:S01]  /*09e0*/  LDCU UR5, c[0x0][0x390] ;  /* 0x00007200ff0577ac */ /* 0x000e220008000800 */
[----:B------:R-:W1:Y:S01]  /*09f0*/  LDC.64 R4, c[0x0][0x388] ;  /* 0x0000e200ff047b82 */ /* 0x000e620000000a00 */
[----:B0-----:R-:W-:Y:S01]  /*0a00*/  MOV R6, UR5 ;  /* 0x0000000500067c02 */ /* 0x001fe20008000f00 */
[----:B------:R-:W-:-:S04]  /*0a10*/  IMAD R7, R0, UR5, R15 ;  /* 0x0000000500077c24 */ /* 0x000fc8000f8e020f */
[----:B------:R-:W-:Y:S01]  /*0a20*/  IMAD R7, R7, R6, UR4 ;  /* 0x0000000407077e24 */ /* 0x000fe2000f8e0206 */
[----:B------:R-:W-:-:S03]  /*0a30*/  UIADD3 UR4, UPT, UPT, UR4, 0x1, URZ ;  /* 0x0000000104047890 */ /* 0x000fc6000fffe0ff */
[----:B-1----:R-:W-:Y:S01]  /*0a40*/  IMAD.WIDE.U32 R4, R7, 0x4, R4 ;  /* 0x0000000407047825 */ /* 0x002fe200078e0004 */
[----:B------:R-:W-:-:S04]  /*0a50*/  UISETP.NE.AND UP0, UPT, UR4, UR5, UPT ;  /* 0x000000050400728c */ /* 0x000fc8000bf05270 */
[----:B------:R0:W-:Y:S05]  /*0a60*/  STG.E desc[UR14][R4.64], R23 ;  /* 0x0000001704007986 */ /* 0x0001ea000c10190e */
[----:B------:R-:W-:Y:S05]  /*0a70*/  BRA.U UP0, `(.L_x_15) ;  /* 0xfffffff500cc7547 */ /* 0x000fea000b83ffff */
[----:B------:R-:W-:Y:S05]  /*0a80*/  @P1 BRA `(.L_x_16) ;  /* 0xfffffff400b01947 */ /* 0x000fea000383ffff */
[----:B------:R-:W-:Y:S05]  /*0a90*/  EXIT ;  /* 0x000000000000794d */ /* 0x000fea0003800000 */
.L_x_17:
        /* <DEDUP_REMOVED lines=14> */
.L_x_19:


//--------------------- .nv.shared._Z7matMultPfS_i --------------------------
	.section	.nv.shared._Z7matMultPfS_i,"aw",@nobits
	.sectionflags	@""
	.align	16
	.zero		1024


//--------------------- .nv.shared.reserved.0     --------------------------
	.section	.nv.shared.reserved.0,"aw",@nobits
	.weak		__nv_reservedSMEM_offset_0_alias
	.size		__nv_reservedSMEM_offset_0_alias, 0, 64
	.other		__nv_reservedSMEM_offset_0_alias,@"STO_CUDA_RESERVED_SHARED STV_DEFAULT"
__nv_reservedSMEM_offset_0_alias:
	.zero		0
	.zero		64


//--------------------- .nv.shared._Z6CudaMMPfS_i --------------------------
	.section	.nv.shared._Z6CudaMMPfS_i,"aw",@nobits
	.sectionflags	@""
	.align	16
	.zero		1024


//--------------------- .nv.constant0._Z7matMultPfS_i --------------------------
	.section	.nv.constant0._Z7matMultPfS_i,"a",@progbits
	.sectionflags	@""
	.align	4
.nv.constant0._Z7matMultPfS_i:
	.zero		916


//--------------------- .nv.constant0._Z6CudaMMPfS_i --------------------------
	.section	.nv.constant0._Z6CudaMMPfS_i,"a",@progbits
	.sectionflags	@""
	.align	4
.nv.constant0._Z6CudaMMPfS_i:
	.zero		916


//--------------------- SYMBOLS --------------------------

	.type		.nv.reservedSmem.offset0,@object
	.size		.nv.reservedSmem.offset0,0x4
	.type		.nv.reservedSmem.cap,@object
	.size		.nv.reservedSmem.cap,0x4
